//
// Generated by NVIDIA NVVM Compiler
//
// Compiler Build ID: CL-36424714
// Cuda compilation tools, release 13.0, V13.0.88
// Based on NVVM 20.0.0
//

.version 9.0
.target sm_100
.address_size 64

	// .globl	nvi_batch_f32

.visible .entry nvi_batch_f32(
	.param .u64 .ptr .align 1 nvi_batch_f32_param_0,
	.param .u64 .ptr .align 1 nvi_batch_f32_param_1,
	.param .u32 nvi_batch_f32_param_2,
	.param .u32 nvi_batch_f32_param_3,
	.param .u64 .ptr .align 1 nvi_batch_f32_param_4
)
{
	.reg .pred 	%p<81>;
	.reg .b32 	%r<138>;
	.reg .b32 	%f<22>;
	.reg .b64 	%rd<60>;
	.reg .b64 	%fd<89>;

	ld.param.u64 	%rd19, [nvi_batch_f32_param_0];
	ld.param.u64 	%rd20, [nvi_batch_f32_param_1];
	ld.param.u32 	%r33, [nvi_batch_f32_param_2];
	ld.param.u32 	%r34, [nvi_batch_f32_param_3];
	ld.param.u64 	%rd21, [nvi_batch_f32_param_4];
	cvta.to.global.u64 	%rd1, %rd19;
	cvta.to.global.u64 	%rd2, %rd20;
	cvta.to.global.u64 	%rd3, %rd21;
	setp.lt.s32 	%p1, %r33, 1;
	mov.u32 	%r35, %ctaid.x;
	setp.ne.s32 	%p2, %r35, 0;
	or.pred  	%p3, %p2, %p1;
	@%p3 bra 	$L__BB0_39;
	mov.u32 	%r1, %tid.x;
	and.b32  	%r2, %r1, 31;
	setp.gt.u32 	%p4, %r1, 15;
	@%p4 bra 	$L__BB0_39;
	max.s32 	%r3, %r34, 0;
	setp.le.s32 	%p5, %r34, %r2;
	setp.ge.u32 	%p6, %r2, %r33;
	or.pred  	%p7, %p5, %p6;
	@%p7 bra 	$L__BB0_15;
	min.u32 	%r36, %r34, %r33;
	add.s32 	%r37, %r2, 16;
	max.u32 	%r38, %r36, %r37;
	not.b32 	%r39, %r1;
	add.s32 	%r40, %r38, %r39;
	shr.u32 	%r41, %r40, 4;
	add.s32 	%r4, %r41, 1;
	and.b32  	%r5, %r4, 15;
	setp.lt.u32 	%p8, %r40, 240;
	mov.u32 	%r131, %r2;
	@%p8 bra 	$L__BB0_6;
	and.b32  	%r42, %r4, 536870896;
	neg.s32 	%r129, %r42;
	and.b32  	%r43, %r1, 31;
	mul.wide.u32 	%rd22, %r43, 4;
	add.s64 	%rd23, %rd22, %rd3;
	add.s64 	%rd56, %rd23, 512;
	mov.u32 	%r131, %r2;
$L__BB0_5:
	.pragma "nounroll";
	mov.b32 	%r44, 2147483647;
	st.global.u32 	[%rd56+-512], %r44;
	st.global.u32 	[%rd56+-448], %r44;
	st.global.u32 	[%rd56+-384], %r44;
	st.global.u32 	[%rd56+-320], %r44;
	st.global.u32 	[%rd56+-256], %r44;
	st.global.u32 	[%rd56+-192], %r44;
	st.global.u32 	[%rd56+-128], %r44;
	st.global.u32 	[%rd56+-64], %r44;
	st.global.u32 	[%rd56], %r44;
	st.global.u32 	[%rd56+64], %r44;
	st.global.u32 	[%rd56+128], %r44;
	st.global.u32 	[%rd56+192], %r44;
	st.global.u32 	[%rd56+256], %r44;
	st.global.u32 	[%rd56+320], %r44;
	st.global.u32 	[%rd56+384], %r44;
	st.global.u32 	[%rd56+448], %r44;
	add.s32 	%r131, %r131, 256;
	add.s32 	%r129, %r129, 16;
	add.s64 	%rd56, %rd56, 1024;
	setp.ne.s32 	%p9, %r129, 0;
	@%p9 bra 	$L__BB0_5;
$L__BB0_6:
	setp.eq.s32 	%p10, %r5, 0;
	@%p10 bra 	$L__BB0_15;
	and.b32  	%r12, %r4, 7;
	setp.lt.u32 	%p11, %r5, 8;
	@%p11 bra 	$L__BB0_9;
	mul.wide.u32 	%rd24, %r131, 4;
	add.s64 	%rd25, %rd3, %rd24;
	mov.b32 	%r45, 2147483647;
	st.global.u32 	[%rd25], %r45;
	st.global.u32 	[%rd25+64], %r45;
	st.global.u32 	[%rd25+128], %r45;
	st.global.u32 	[%rd25+192], %r45;
	st.global.u32 	[%rd25+256], %r45;
	st.global.u32 	[%rd25+320], %r45;
	st.global.u32 	[%rd25+384], %r45;
	st.global.u32 	[%rd25+448], %r45;
	add.s32 	%r131, %r131, 128;
$L__BB0_9:
	setp.eq.s32 	%p12, %r12, 0;
	@%p12 bra 	$L__BB0_15;
	and.b32  	%r15, %r4, 3;
	setp.lt.u32 	%p13, %r12, 4;
	@%p13 bra 	$L__BB0_12;
	mul.wide.u32 	%rd26, %r131, 4;
	add.s64 	%rd27, %rd3, %rd26;
	mov.b32 	%r46, 2147483647;
	st.global.u32 	[%rd27], %r46;
	st.global.u32 	[%rd27+64], %r46;
	st.global.u32 	[%rd27+128], %r46;
	st.global.u32 	[%rd27+192], %r46;
	add.s32 	%r131, %r131, 64;
$L__BB0_12:
	setp.eq.s32 	%p14, %r15, 0;
	@%p14 bra 	$L__BB0_15;
	mul.wide.u32 	%rd28, %r131, 4;
	add.s64 	%rd57, %rd3, %rd28;
	neg.s32 	%r134, %r15;
$L__BB0_14:
	.pragma "nounroll";
	mov.b32 	%r47, 2147483647;
	st.global.u32 	[%rd57], %r47;
	add.s64 	%rd57, %rd57, 64;
	add.s32 	%r134, %r134, 1;
	setp.ne.s32 	%p15, %r134, 0;
	@%p15 bra 	$L__BB0_14;
$L__BB0_15:
	setp.ge.u32 	%p16, %r3, %r33;
	@%p16 bra 	$L__BB0_39;
	setp.ne.s32 	%p17, %r2, 0;
	@%p17 bra 	$L__BB0_18;
	mul.wide.u32 	%rd29, %r3, 4;
	add.s64 	%rd30, %rd3, %rd29;
	mov.b32 	%r48, 1148846080;
	st.global.u32 	[%rd30], %r48;
$L__BB0_18:
	add.s32 	%r135, %r3, 1;
	setp.ge.u32 	%p18, %r135, %r33;
	@%p18 bra 	$L__BB0_39;
	add.s32 	%r22, %r3, 17;
	max.s32 	%r49, %r33, %r22;
	sub.s32 	%r50, %r49, %r3;
	add.s32 	%r23, %r50, -2;
	and.b32  	%r51, %r23, 16;
	setp.ne.s32 	%p19, %r51, 0;
	mov.f64 	%fd86, 0d408F400000000000;
	mov.f64 	%fd84, 0d3FF0000000000000;
	@%p19 bra 	$L__BB0_26;
	add.s32 	%r24, %r135, %r2;
	setp.ge.u32 	%p20, %r24, %r33;
	@%p20 bra 	$L__BB0_23;
	add.s32 	%r52, %r3, %r2;
	cvt.u64.u32 	%rd10, %r52;
	mul.wide.u32 	%rd31, %r52, 4;
	add.s64 	%rd32, %rd2, %rd31;
	ld.global.nc.f32 	%f1, [%rd32+4];
	ld.global.nc.f32 	%f2, [%rd32];
	setp.geu.f32 	%p21, %f1, %f2;
	@%p21 bra 	$L__BB0_23;
	shl.b64 	%rd33, %rd10, 2;
	add.s64 	%rd34, %rd1, %rd33;
	ld.global.nc.f32 	%f3, [%rd34];
	ld.global.nc.f32 	%f4, [%rd34+4];
	sub.f32 	%f5, %f4, %f3;
	div.rn.f32 	%f6, %f5, %f3;
	cvt.f64.f32 	%fd21, %f6;
	add.f64 	%fd84, %fd21, 0d3FF0000000000000;
$L__BB0_23:
	setp.ge.u32 	%p22, %r24, %r33;
	setp.eq.s32 	%p23, %r2, 0;
	// begin inline asm
	mov.b64 {%r53,%r54}, %fd84;
	// end inline asm
	shfl.sync.up.b32	%r56|%p24, %r54, 1, 4096, 65535;
	shfl.sync.up.b32	%r55|%p25, %r53, 1, 4096, 65535;
	// begin inline asm
	mov.b64 %fd23, {%r55,%r56};
	// end inline asm
	mul.f64 	%fd32, %fd84, %fd23;
	selp.f64 	%fd24, %fd84, %fd32, %p23;
	// begin inline asm
	mov.b64 {%r57,%r58}, %fd24;
	// end inline asm
	shfl.sync.up.b32	%r60|%p26, %r58, 2, 4096, 65535;
	shfl.sync.up.b32	%r59|%p27, %r57, 2, 4096, 65535;
	// begin inline asm
	mov.b64 %fd25, {%r59,%r60};
	// end inline asm
	setp.lt.u32 	%p28, %r2, 2;
	mul.f64 	%fd33, %fd24, %fd25;
	selp.f64 	%fd26, %fd24, %fd33, %p28;
	// begin inline asm
	mov.b64 {%r61,%r62}, %fd26;
	// end inline asm
	shfl.sync.up.b32	%r64|%p29, %r62, 4, 4096, 65535;
	shfl.sync.up.b32	%r63|%p30, %r61, 4, 4096, 65535;
	// begin inline asm
	mov.b64 %fd27, {%r63,%r64};
	// end inline asm
	setp.lt.u32 	%p31, %r2, 4;
	mul.f64 	%fd34, %fd26, %fd27;
	selp.f64 	%fd28, %fd26, %fd34, %p31;
	// begin inline asm
	mov.b64 {%r65,%r66}, %fd28;
	// end inline asm
	shfl.sync.up.b32	%r68|%p32, %r66, 8, 4096, 65535;
	shfl.sync.up.b32	%r67|%p33, %r65, 8, 4096, 65535;
	// begin inline asm
	mov.b64 %fd29, {%r67,%r68};
	// end inline asm
	setp.lt.u32 	%p34, %r2, 8;
	mul.f64 	%fd35, %fd28, %fd29;
	selp.f64 	%fd3, %fd28, %fd35, %p34;
	mov.f64 	%fd30, 0d408F400000000000;
	// begin inline asm
	mov.b64 {%r69,%r70}, %fd30;
	// end inline asm
	shfl.sync.idx.b32	%r72|%p35, %r70, 0, 4127, 65535;
	shfl.sync.idx.b32	%r71|%p36, %r69, 0, 4127, 65535;
	// begin inline asm
	mov.b64 %fd31, {%r71,%r72};
	// end inline asm
	@%p22 bra 	$L__BB0_25;
	mul.f64 	%fd36, %fd3, %fd31;
	cvt.rn.f32.f64 	%f7, %fd36;
	add.s32 	%r73, %r3, %r2;
	mul.wide.u32 	%rd35, %r73, 4;
	add.s64 	%rd36, %rd3, %rd35;
	st.global.f32 	[%rd36+4], %f7;
$L__BB0_25:
	setp.eq.s32 	%p37, %r2, 0;
	// begin inline asm
	mov.b64 {%r74,%r75}, %fd3;
	// end inline asm
	shfl.sync.idx.b32	%r77|%p38, %r75, 15, 4127, 65535;
	shfl.sync.idx.b32	%r76|%p39, %r74, 15, 4127, 65535;
	// begin inline asm
	mov.b64 %fd38, {%r76,%r77};
	// end inline asm
	mul.f64 	%fd39, %fd38, 0d408F400000000000;
	selp.f64 	%fd86, %fd39, 0d408F400000000000, %p37;
	mov.u32 	%r135, %r22;
$L__BB0_26:
	setp.lt.u32 	%p40, %r23, 16;
	@%p40 bra 	$L__BB0_39;
	cvt.u64.u32 	%rd37, %r135;
	cvt.u64.u32 	%rd38, %r1;
	and.b64  	%rd39, %rd38, 31;
	add.s64 	%rd40, %rd37, %rd39;
	shl.b64 	%rd41, %rd40, 2;
	add.s64 	%rd59, %rd41, 64;
	add.s32 	%r137, %r135, 15;
	add.s32 	%r136, %r135, %r2;
	mul.wide.u32 	%rd58, %r136, 4;
$L__BB0_28:
	setp.ge.s32 	%p41, %r136, %r33;
	mov.f64 	%fd87, 0d3FF0000000000000;
	@%p41 bra 	$L__BB0_31;
	add.s32 	%r78, %r136, -1;
	cvt.u64.u32 	%rd15, %r78;
	add.s64 	%rd42, %rd2, %rd58;
	ld.global.nc.f32 	%f8, [%rd42];
	mul.wide.u32 	%rd43, %r78, 4;
	add.s64 	%rd44, %rd2, %rd43;
	ld.global.nc.f32 	%f9, [%rd44];
	setp.geu.f32 	%p42, %f8, %f9;
	@%p42 bra 	$L__BB0_31;
	shl.b64 	%rd45, %rd15, 2;
	add.s64 	%rd46, %rd1, %rd45;
	ld.global.nc.f32 	%f10, [%rd46];
	add.s64 	%rd47, %rd1, %rd58;
	ld.global.nc.f32 	%f11, [%rd47];
	sub.f32 	%f12, %f11, %f10;
	div.rn.f32 	%f13, %f12, %f10;
	cvt.f64.f32 	%fd42, %f13;
	add.f64 	%fd87, %fd42, 0d3FF0000000000000;
$L__BB0_31:
	setp.ge.s32 	%p43, %r136, %r33;
	setp.lt.u32 	%p44, %r2, 8;
	setp.lt.u32 	%p45, %r2, 4;
	setp.lt.u32 	%p46, %r2, 2;
	setp.eq.s32 	%p47, %r2, 0;
	// begin inline asm
	mov.b64 {%r79,%r80}, %fd87;
	// end inline asm
	shfl.sync.up.b32	%r82|%p48, %r80, 1, 4096, 65535;
	shfl.sync.up.b32	%r81|%p49, %r79, 1, 4096, 65535;
	// begin inline asm
	mov.b64 %fd44, {%r81,%r82};
	// end inline asm
	mul.f64 	%fd53, %fd87, %fd44;
	selp.f64 	%fd45, %fd87, %fd53, %p47;
	// begin inline asm
	mov.b64 {%r83,%r84}, %fd45;
	// end inline asm
	shfl.sync.up.b32	%r86|%p50, %r84, 2, 4096, 65535;
	shfl.sync.up.b32	%r85|%p51, %r83, 2, 4096, 65535;
	// begin inline asm
	mov.b64 %fd46, {%r85,%r86};
	// end inline asm
	mul.f64 	%fd54, %fd45, %fd46;
	selp.f64 	%fd47, %fd45, %fd54, %p46;
	// begin inline asm
	mov.b64 {%r87,%r88}, %fd47;
	// end inline asm
	shfl.sync.up.b32	%r90|%p52, %r88, 4, 4096, 65535;
	shfl.sync.up.b32	%r89|%p53, %r87, 4, 4096, 65535;
	// begin inline asm
	mov.b64 %fd48, {%r89,%r90};
	// end inline asm
	mul.f64 	%fd55, %fd47, %fd48;
	selp.f64 	%fd49, %fd47, %fd55, %p45;
	// begin inline asm
	mov.b64 {%r91,%r92}, %fd49;
	// end inline asm
	shfl.sync.up.b32	%r94|%p54, %r92, 8, 4096, 65535;
	shfl.sync.up.b32	%r93|%p55, %r91, 8, 4096, 65535;
	// begin inline asm
	mov.b64 %fd50, {%r93,%r94};
	// end inline asm
	mul.f64 	%fd56, %fd49, %fd50;
	selp.f64 	%fd10, %fd49, %fd56, %p44;
	// begin inline asm
	mov.b64 {%r95,%r96}, %fd86;
	// end inline asm
	shfl.sync.idx.b32	%r98|%p56, %r96, 0, 4127, 65535;
	shfl.sync.idx.b32	%r97|%p57, %r95, 0, 4127, 65535;
	// begin inline asm
	mov.b64 %fd52, {%r97,%r98};
	// end inline asm
	@%p43 bra 	$L__BB0_33;
	mul.f64 	%fd57, %fd10, %fd52;
	cvt.rn.f32.f64 	%f14, %fd57;
	add.s64 	%rd48, %rd3, %rd58;
	st.global.f32 	[%rd48], %f14;
$L__BB0_33:
	// begin inline asm
	mov.b64 {%r99,%r100}, %fd10;
	// end inline asm
	shfl.sync.idx.b32	%r102|%p58, %r100, 15, 4127, 65535;
	shfl.sync.idx.b32	%r101|%p59, %r99, 15, 4127, 65535;
	// begin inline asm
	mov.b64 %fd59, {%r101,%r102};
	// end inline asm
	mul.f64 	%fd12, %fd86, %fd59;
	add.s32 	%r30, %r136, 16;
	setp.ge.s32 	%p60, %r30, %r33;
	mov.f64 	%fd88, 0d3FF0000000000000;
	@%p60 bra 	$L__BB0_36;
	add.s32 	%r103, %r136, 15;
	cvt.u64.u32 	%rd16, %r103;
	add.s64 	%rd49, %rd2, %rd59;
	ld.global.nc.f32 	%f15, [%rd49];
	mul.wide.u32 	%rd50, %r103, 4;
	add.s64 	%rd51, %rd2, %rd50;
	ld.global.nc.f32 	%f16, [%rd51];
	setp.geu.f32 	%p61, %f15, %f16;
	@%p61 bra 	$L__BB0_36;
	add.s64 	%rd52, %rd1, %rd59;
	shl.b64 	%rd53, %rd16, 2;
	add.s64 	%rd54, %rd1, %rd53;
	ld.global.nc.f32 	%f17, [%rd54];
	ld.global.nc.f32 	%f18, [%rd52];
	sub.f32 	%f19, %f18, %f17;
	div.rn.f32 	%f20, %f19, %f17;
	cvt.f64.f32 	%fd62, %f20;
	add.f64 	%fd88, %fd62, 0d3FF0000000000000;
$L__BB0_36:
	setp.ge.s32 	%p62, %r30, %r33;
	setp.lt.u32 	%p63, %r2, 8;
	setp.lt.u32 	%p64, %r2, 4;
	setp.lt.u32 	%p65, %r2, 2;
	setp.eq.s32 	%p66, %r2, 0;
	// begin inline asm
	mov.b64 {%r104,%r105}, %fd88;
	// end inline asm
	shfl.sync.up.b32	%r107|%p67, %r105, 1, 4096, 65535;
	shfl.sync.up.b32	%r106|%p68, %r104, 1, 4096, 65535;
	// begin inline asm
	mov.b64 %fd64, {%r106,%r107};
	// end inline asm
	mul.f64 	%fd73, %fd88, %fd64;
	selp.f64 	%fd65, %fd88, %fd73, %p66;
	// begin inline asm
	mov.b64 {%r108,%r109}, %fd65;
	// end inline asm
	shfl.sync.up.b32	%r111|%p69, %r109, 2, 4096, 65535;
	shfl.sync.up.b32	%r110|%p70, %r108, 2, 4096, 65535;
	// begin inline asm
	mov.b64 %fd66, {%r110,%r111};
	// end inline asm
	mul.f64 	%fd74, %fd65, %fd66;
	selp.f64 	%fd67, %fd65, %fd74, %p65;
	// begin inline asm
	mov.b64 {%r112,%r113}, %fd67;
	// end inline asm
	shfl.sync.up.b32	%r115|%p71, %r113, 4, 4096, 65535;
	shfl.sync.up.b32	%r114|%p72, %r112, 4, 4096, 65535;
	// begin inline asm
	mov.b64 %fd68, {%r114,%r115};
	// end inline asm
	mul.f64 	%fd75, %fd67, %fd68;
	selp.f64 	%fd69, %fd67, %fd75, %p64;
	// begin inline asm
	mov.b64 {%r116,%r117}, %fd69;
	// end inline asm
	shfl.sync.up.b32	%r119|%p73, %r117, 8, 4096, 65535;
	shfl.sync.up.b32	%r118|%p74, %r116, 8, 4096, 65535;
	// begin inline asm
	mov.b64 %fd70, {%r118,%r119};
	// end inline asm
	mul.f64 	%fd76, %fd69, %fd70;
	selp.f64 	%fd15, %fd69, %fd76, %p63;
	selp.f64 	%fd71, %fd12, %fd86, %p66;
	// begin inline asm
	mov.b64 {%r120,%r121}, %fd71;
	// end inline asm
	shfl.sync.idx.b32	%r123|%p75, %r121, 0, 4127, 65535;
	shfl.sync.idx.b32	%r122|%p76, %r120, 0, 4127, 65535;
	// begin inline asm
	mov.b64 %fd72, {%r122,%r123};
	// end inline asm
	@%p62 bra 	$L__BB0_38;
	mul.f64 	%fd77, %fd15, %fd72;
	cvt.rn.f32.f64 	%f21, %fd77;
	add.s64 	%rd55, %rd3, %rd59;
	st.global.f32 	[%rd55], %f21;
$L__BB0_38:
	setp.eq.s32 	%p77, %r2, 0;
	// begin inline asm
	mov.b64 {%r124,%r125}, %fd15;
	// end inline asm
	shfl.sync.idx.b32	%r127|%p78, %r125, 15, 4127, 65535;
	shfl.sync.idx.b32	%r126|%p79, %r124, 15, 4127, 65535;
	// begin inline asm
	mov.b64 %fd79, {%r126,%r127};
	// end inline asm
	mul.f64 	%fd80, %fd12, %fd79;
	selp.f64 	%fd86, %fd80, %fd86, %p77;
	add.s64 	%rd59, %rd59, 128;
	add.s32 	%r31, %r137, 32;
	add.s32 	%r128, %r137, 17;
	add.s32 	%r136, %r136, 32;
	add.s64 	%rd58, %rd58, 128;
	setp.lt.s32 	%p80, %r128, %r33;
	mov.u32 	%r137, %r31;
	@%p80 bra 	$L__BB0_28;
$L__BB0_39:
	ret;

}
	// .globl	nvi_many_series_one_param_f32
.visible .entry nvi_many_series_one_param_f32(
	.param .u64 .ptr .align 1 nvi_many_series_one_param_f32_param_0,
	.param .u64 .ptr .align 1 nvi_many_series_one_param_f32_param_1,
	.param .u32 nvi_many_series_one_param_f32_param_2,
	.param .u32 nvi_many_series_one_param_f32_param_3,
	.param .u64 .ptr .align 1 nvi_many_series_one_param_f32_param_4,
	.param .u64 .ptr .align 1 nvi_many_series_one_param_f32_param_5
)
{
	.reg .pred 	%p<35>;
	.reg .b32 	%r<86>;
	.reg .b32 	%f<212>;
	.reg .b64 	%rd<91>;

	ld.param.u64 	%rd30, [nvi_many_series_one_param_f32_param_0];
	ld.param.u64 	%rd31, [nvi_many_series_one_param_f32_param_1];
	ld.param.u32 	%r41, [nvi_many_series_one_param_f32_param_2];
	ld.param.u32 	%r42, [nvi_many_series_one_param_f32_param_3];
	ld.param.u64 	%rd32, [nvi_many_series_one_param_f32_param_5];
	cvta.to.global.u64 	%rd1, %rd31;
	cvta.to.global.u64 	%rd2, %rd30;
	cvta.to.global.u64 	%rd3, %rd32;
	min.s32 	%r43, %r41, %r42;
	setp.lt.s32 	%p1, %r43, 1;
	@%p1 bra 	$L__BB1_27;
	mov.u32 	%r44, %ctaid.x;
	mov.u32 	%r1, %ntid.x;
	mov.u32 	%r45, %tid.x;
	mad.lo.s32 	%r74, %r44, %r1, %r45;
	setp.ge.s32 	%p2, %r74, %r41;
	@%p2 bra 	$L__BB1_27;
	mov.u32 	%r46, %nctaid.x;
	mul.lo.s32 	%r3, %r1, %r46;
	and.b32  	%r4, %r42, 7;
	and.b32  	%r5, %r42, 2147483640;
	neg.s32 	%r6, %r5;
	mul.wide.u32 	%rd4, %r41, 4;
	shl.b32 	%r7, %r41, 3;
	mul.wide.u32 	%rd33, %r41, 8;
	add.s64 	%rd5, %rd3, %rd33;
	mul.wide.u32 	%rd34, %r41, 12;
	add.s64 	%rd6, %rd3, %rd34;
	mul.wide.u32 	%rd35, %r41, 16;
	add.s64 	%rd7, %rd3, %rd35;
	mul.wide.u32 	%rd36, %r41, 20;
	add.s64 	%rd8, %rd3, %rd36;
	mul.wide.u32 	%rd37, %r41, 24;
	add.s64 	%rd9, %rd3, %rd37;
	mul.wide.u32 	%rd38, %r41, 28;
	add.s64 	%rd10, %rd3, %rd38;
$L__BB1_3:
	ld.param.u64 	%rd90, [nvi_many_series_one_param_f32_param_4];
	cvta.to.global.u64 	%rd39, %rd90;
	mul.wide.s32 	%rd40, %r74, 4;
	add.s64 	%rd41, %rd39, %rd40;
	ld.global.nc.u32 	%r9, [%rd41];
	max.s32 	%r10, %r9, 0;
	setp.lt.s32 	%p3, %r10, %r42;
	@%p3 bra 	$L__BB1_4;
	bra.uni 	$L__BB1_39;
$L__BB1_4:
	setp.lt.s32 	%p12, %r9, 1;
	@%p12 bra 	$L__BB1_5;
	bra.uni 	$L__BB1_28;
$L__BB1_5:
	mad.lo.s32 	%r17, %r10, %r41, %r74;
	mul.wide.s32 	%rd80, %r17, 4;
	add.s64 	%rd11, %rd3, %rd80;
	mov.b32 	%r69, 1148846080;
	st.global.u32 	[%rd11], %r69;
	add.s32 	%r78, %r10, 1;
	setp.ge.u32 	%p21, %r78, %r42;
	@%p21 bra 	$L__BB1_26;
	mul.wide.s32 	%rd81, %r17, 4;
	add.s64 	%rd12, %rd2, %rd81;
	ld.global.nc.f32 	%f1, [%rd12];
	add.s64 	%rd13, %rd1, %rd81;
	ld.global.nc.f32 	%f2, [%rd13];
	not.b32 	%r70, %r10;
	add.s32 	%r71, %r42, %r70;
	and.b32  	%r19, %r71, 3;
	setp.eq.s32 	%p22, %r19, 0;
	mov.f32 	%f204, 0f00000000;
	mov.f32 	%f205, 0f447A0000;
	mov.f32 	%f196, %f2;
	mov.f32 	%f197, %f1;
	@%p22 bra 	$L__BB1_16;
	add.s64 	%rd14, %rd12, %rd4;
	ld.global.nc.f32 	%f197, [%rd14];
	add.s64 	%rd15, %rd13, %rd4;
	ld.global.nc.f32 	%f196, [%rd15];
	setp.geu.f32 	%p23, %f196, %f2;
	mov.f32 	%f205, 0f447A0000;
	mov.f32 	%f204, 0f00000000;
	@%p23 bra 	$L__BB1_9;
	sub.f32 	%f57, %f197, %f1;
	div.rn.f32 	%f58, %f57, %f1;
	mul.f32 	%f59, %f58, 0f447A0000;
	neg.f32 	%f60, %f59;
	fma.rn.f32 	%f61, %f58, 0f447A0000, %f60;
	fma.rn.f32 	%f62, %f58, 0f00000000, %f61;
	add.f32 	%f63, %f59, %f62;
	sub.f32 	%f64, %f63, %f59;
	sub.f32 	%f65, %f62, %f64;
	add.f32 	%f66, %f63, 0f447A0000;
	add.f32 	%f67, %f66, 0fC47A0000;
	sub.f32 	%f68, %f67, %f66;
	add.f32 	%f69, %f68, 0f447A0000;
	sub.f32 	%f70, %f63, %f67;
	add.f32 	%f71, %f70, %f69;
	add.f32 	%f72, %f65, 0f00000000;
	add.f32 	%f73, %f72, %f71;
	add.f32 	%f205, %f66, %f73;
	sub.f32 	%f74, %f66, %f205;
	add.f32 	%f204, %f73, %f74;
$L__BB1_9:
	add.f32 	%f75, %f204, %f205;
	add.s64 	%rd16, %rd11, %rd4;
	st.global.f32 	[%rd16], %f75;
	add.s32 	%r78, %r10, 2;
	setp.eq.s32 	%p24, %r19, 1;
	@%p24 bra 	$L__BB1_16;
	add.s64 	%rd17, %rd14, %rd4;
	ld.global.nc.f32 	%f9, [%rd17];
	add.s64 	%rd18, %rd15, %rd4;
	ld.global.nc.f32 	%f10, [%rd18];
	setp.geu.f32 	%p25, %f10, %f196;
	@%p25 bra 	$L__BB1_12;
	sub.f32 	%f76, %f9, %f197;
	div.rn.f32 	%f77, %f76, %f197;
	mul.f32 	%f78, %f205, %f77;
	neg.f32 	%f79, %f78;
	fma.rn.f32 	%f80, %f205, %f77, %f79;
	fma.rn.f32 	%f81, %f204, %f77, %f80;
	add.f32 	%f82, %f78, %f81;
	sub.f32 	%f83, %f82, %f78;
	sub.f32 	%f84, %f81, %f83;
	add.f32 	%f85, %f205, %f82;
	sub.f32 	%f86, %f85, %f205;
	sub.f32 	%f87, %f86, %f85;
	add.f32 	%f88, %f205, %f87;
	sub.f32 	%f89, %f82, %f86;
	add.f32 	%f90, %f89, %f88;
	add.f32 	%f91, %f204, %f84;
	add.f32 	%f92, %f91, %f90;
	add.f32 	%f205, %f85, %f92;
	sub.f32 	%f93, %f85, %f205;
	add.f32 	%f204, %f92, %f93;
$L__BB1_12:
	add.f32 	%f94, %f204, %f205;
	add.s64 	%rd19, %rd16, %rd4;
	st.global.f32 	[%rd19], %f94;
	add.s32 	%r78, %r10, 3;
	setp.eq.s32 	%p26, %r19, 2;
	mov.f32 	%f196, %f10;
	mov.f32 	%f197, %f9;
	@%p26 bra 	$L__BB1_16;
	add.s64 	%rd82, %rd17, %rd4;
	ld.global.nc.f32 	%f197, [%rd82];
	add.s64 	%rd83, %rd18, %rd4;
	ld.global.nc.f32 	%f196, [%rd83];
	setp.geu.f32 	%p27, %f196, %f10;
	@%p27 bra 	$L__BB1_15;
	sub.f32 	%f95, %f197, %f9;
	div.rn.f32 	%f96, %f95, %f9;
	mul.f32 	%f97, %f205, %f96;
	neg.f32 	%f98, %f97;
	fma.rn.f32 	%f99, %f205, %f96, %f98;
	fma.rn.f32 	%f100, %f204, %f96, %f99;
	add.f32 	%f101, %f97, %f100;
	sub.f32 	%f102, %f101, %f97;
	sub.f32 	%f103, %f100, %f102;
	add.f32 	%f104, %f205, %f101;
	sub.f32 	%f105, %f104, %f205;
	sub.f32 	%f106, %f104, %f105;
	sub.f32 	%f107, %f205, %f106;
	sub.f32 	%f108, %f101, %f105;
	add.f32 	%f109, %f108, %f107;
	add.f32 	%f110, %f204, %f103;
	add.f32 	%f111, %f110, %f109;
	add.f32 	%f205, %f104, %f111;
	sub.f32 	%f112, %f205, %f104;
	sub.f32 	%f204, %f111, %f112;
$L__BB1_15:
	add.f32 	%f113, %f204, %f205;
	add.s64 	%rd84, %rd19, %rd4;
	st.global.f32 	[%rd84], %f113;
	add.s32 	%r78, %r10, 4;
$L__BB1_16:
	sub.s32 	%r72, %r42, %r10;
	add.s32 	%r73, %r72, -2;
	setp.lt.u32 	%p28, %r73, 3;
	@%p28 bra 	$L__BB1_26;
$L__BB1_17:
	mad.lo.s32 	%r25, %r78, %r41, %r74;
	mul.wide.s32 	%rd85, %r25, 4;
	add.s64 	%rd20, %rd2, %rd85;
	ld.global.nc.f32 	%f29, [%rd20];
	add.s64 	%rd21, %rd1, %rd85;
	ld.global.nc.f32 	%f30, [%rd21];
	setp.geu.f32 	%p29, %f30, %f196;
	@%p29 bra 	$L__BB1_19;
	sub.f32 	%f114, %f29, %f197;
	div.rn.f32 	%f115, %f114, %f197;
	mul.f32 	%f116, %f205, %f115;
	neg.f32 	%f117, %f116;
	fma.rn.f32 	%f118, %f205, %f115, %f117;
	fma.rn.f32 	%f119, %f204, %f115, %f118;
	add.f32 	%f120, %f116, %f119;
	sub.f32 	%f121, %f120, %f116;
	sub.f32 	%f122, %f119, %f121;
	add.f32 	%f123, %f205, %f120;
	sub.f32 	%f124, %f123, %f205;
	sub.f32 	%f125, %f123, %f124;
	sub.f32 	%f126, %f205, %f125;
	sub.f32 	%f127, %f120, %f124;
	add.f32 	%f128, %f127, %f126;
	add.f32 	%f129, %f204, %f122;
	add.f32 	%f130, %f129, %f128;
	add.f32 	%f205, %f123, %f130;
	sub.f32 	%f131, %f205, %f123;
	sub.f32 	%f204, %f130, %f131;
$L__BB1_19:
	add.f32 	%f132, %f204, %f205;
	mul.wide.s32 	%rd86, %r25, 4;
	add.s64 	%rd22, %rd3, %rd86;
	st.global.f32 	[%rd22], %f132;
	add.s64 	%rd23, %rd20, %rd4;
	ld.global.nc.f32 	%f35, [%rd23];
	add.s64 	%rd24, %rd21, %rd4;
	ld.global.nc.f32 	%f36, [%rd24];
	setp.geu.f32 	%p30, %f36, %f30;
	@%p30 bra 	$L__BB1_21;
	sub.f32 	%f133, %f35, %f29;
	div.rn.f32 	%f134, %f133, %f29;
	mul.f32 	%f135, %f205, %f134;
	neg.f32 	%f136, %f135;
	fma.rn.f32 	%f137, %f205, %f134, %f136;
	fma.rn.f32 	%f138, %f204, %f134, %f137;
	add.f32 	%f139, %f135, %f138;
	sub.f32 	%f140, %f139, %f135;
	sub.f32 	%f141, %f138, %f140;
	add.f32 	%f142, %f205, %f139;
	sub.f32 	%f143, %f142, %f205;
	sub.f32 	%f144, %f142, %f143;
	sub.f32 	%f145, %f205, %f144;
	sub.f32 	%f146, %f139, %f143;
	add.f32 	%f147, %f146, %f145;
	add.f32 	%f148, %f204, %f141;
	add.f32 	%f149, %f148, %f147;
	add.f32 	%f205, %f142, %f149;
	sub.f32 	%f150, %f205, %f142;
	sub.f32 	%f204, %f149, %f150;
$L__BB1_21:
	add.f32 	%f151, %f204, %f205;
	add.s64 	%rd25, %rd22, %rd4;
	st.global.f32 	[%rd25], %f151;
	add.s64 	%rd26, %rd23, %rd4;
	ld.global.nc.f32 	%f41, [%rd26];
	add.s64 	%rd27, %rd24, %rd4;
	ld.global.nc.f32 	%f42, [%rd27];
	setp.geu.f32 	%p31, %f42, %f36;
	@%p31 bra 	$L__BB1_23;
	sub.f32 	%f152, %f41, %f35;
	div.rn.f32 	%f153, %f152, %f35;
	mul.f32 	%f154, %f205, %f153;
	neg.f32 	%f155, %f154;
	fma.rn.f32 	%f156, %f205, %f153, %f155;
	fma.rn.f32 	%f157, %f204, %f153, %f156;
	add.f32 	%f158, %f154, %f157;
	sub.f32 	%f159, %f158, %f154;
	sub.f32 	%f160, %f157, %f159;
	add.f32 	%f161, %f205, %f158;
	sub.f32 	%f162, %f161, %f205;
	sub.f32 	%f163, %f161, %f162;
	sub.f32 	%f164, %f205, %f163;
	sub.f32 	%f165, %f158, %f162;
	add.f32 	%f166, %f165, %f164;
	add.f32 	%f167, %f204, %f160;
	add.f32 	%f168, %f167, %f166;
	add.f32 	%f205, %f161, %f168;
	sub.f32 	%f169, %f205, %f161;
	sub.f32 	%f204, %f168, %f169;
$L__BB1_23:
	add.f32 	%f170, %f204, %f205;
	add.s64 	%rd28, %rd25, %rd4;
	st.global.f32 	[%rd28], %f170;
	add.s64 	%rd87, %rd26, %rd4;
	ld.global.nc.f32 	%f197, [%rd87];
	add.s64 	%rd88, %rd27, %rd4;
	ld.global.nc.f32 	%f196, [%rd88];
	setp.geu.f32 	%p32, %f196, %f42;
	@%p32 bra 	$L__BB1_25;
	sub.f32 	%f171, %f197, %f41;
	div.rn.f32 	%f172, %f171, %f41;
	mul.f32 	%f173, %f205, %f172;
	neg.f32 	%f174, %f173;
	fma.rn.f32 	%f175, %f205, %f172, %f174;
	fma.rn.f32 	%f176, %f204, %f172, %f175;
	add.f32 	%f177, %f173, %f176;
	sub.f32 	%f178, %f177, %f173;
	sub.f32 	%f179, %f176, %f178;
	add.f32 	%f180, %f205, %f177;
	sub.f32 	%f181, %f180, %f205;
	sub.f32 	%f182, %f180, %f181;
	sub.f32 	%f183, %f205, %f182;
	sub.f32 	%f184, %f177, %f181;
	add.f32 	%f185, %f184, %f183;
	add.f32 	%f186, %f204, %f179;
	add.f32 	%f187, %f186, %f185;
	add.f32 	%f205, %f180, %f187;
	sub.f32 	%f188, %f205, %f180;
	sub.f32 	%f204, %f187, %f188;
$L__BB1_25:
	add.f32 	%f189, %f204, %f205;
	add.s64 	%rd89, %rd28, %rd4;
	st.global.f32 	[%rd89], %f189;
	add.s32 	%r78, %r78, 4;
	setp.ne.s32 	%p33, %r78, %r42;
	@%p33 bra 	$L__BB1_17;
$L__BB1_26:
	add.s32 	%r74, %r74, %r3;
	setp.lt.s32 	%p34, %r74, %r41;
	@%p34 bra 	$L__BB1_3;
$L__BB1_27:
	ret;
$L__BB1_28:
	and.b32  	%r28, %r10, 7;
	setp.lt.s32 	%p13, %r9, 8;
	mov.b32 	%r80, 0;
	@%p13 bra 	$L__BB1_31;
	and.b32  	%r80, %r10, 2147483640;
	mov.b32 	%r77, 0;
$L__BB1_30:
	.pragma "nounroll";
	mad.lo.s32 	%r60, %r77, %r41, %r74;
	mul.wide.s32 	%rd61, %r60, 4;
	add.s64 	%rd62, %rd3, %rd61;
	mov.b32 	%r61, 2147483647;
	st.global.u32 	[%rd62], %r61;
	add.s64 	%rd63, %rd62, %rd4;
	st.global.u32 	[%rd63], %r61;
	add.s64 	%rd64, %rd63, %rd4;
	st.global.u32 	[%rd64], %r61;
	add.s64 	%rd65, %rd64, %rd4;
	st.global.u32 	[%rd65], %r61;
	add.s64 	%rd66, %rd65, %rd4;
	st.global.u32 	[%rd66], %r61;
	add.s64 	%rd67, %rd66, %rd4;
	st.global.u32 	[%rd67], %r61;
	add.s64 	%rd68, %rd67, %rd4;
	st.global.u32 	[%rd68], %r61;
	add.s64 	%rd69, %rd68, %rd4;
	st.global.u32 	[%rd69], %r61;
	add.s32 	%r77, %r77, 8;
	setp.eq.s32 	%p14, %r77, %r80;
	@%p14 bra 	$L__BB1_31;
	bra.uni 	$L__BB1_30;
$L__BB1_31:
	setp.eq.s32 	%p15, %r28, 0;
	@%p15 bra 	$L__BB1_5;
	and.b32  	%r31, %r10, 3;
	setp.lt.u32 	%p16, %r28, 4;
	@%p16 bra 	$L__BB1_34;
	mad.lo.s32 	%r62, %r80, %r41, %r74;
	mul.wide.s32 	%rd70, %r62, 4;
	add.s64 	%rd71, %rd3, %rd70;
	mov.b32 	%r63, 2147483647;
	st.global.u32 	[%rd71], %r63;
	add.s64 	%rd72, %rd71, %rd4;
	st.global.u32 	[%rd72], %r63;
	add.s64 	%rd73, %rd72, %rd4;
	st.global.u32 	[%rd73], %r63;
	add.s64 	%rd74, %rd73, %rd4;
	st.global.u32 	[%rd74], %r63;
	add.s32 	%r80, %r80, 4;
$L__BB1_34:
	setp.eq.s32 	%p17, %r31, 0;
	@%p17 bra 	$L__BB1_5;
	setp.eq.s32 	%p18, %r31, 1;
	@%p18 bra 	$L__BB1_37;
	mad.lo.s32 	%r64, %r80, %r41, %r74;
	mul.wide.s32 	%rd75, %r64, 4;
	add.s64 	%rd76, %rd3, %rd75;
	mov.b32 	%r65, 2147483647;
	st.global.u32 	[%rd76], %r65;
	add.s64 	%rd77, %rd76, %rd4;
	st.global.u32 	[%rd77], %r65;
	add.s32 	%r80, %r80, 2;
$L__BB1_37:
	and.b32  	%r66, %r10, 1;
	setp.eq.b32 	%p19, %r66, 1;
	not.pred 	%p20, %p19;
	@%p20 bra 	$L__BB1_5;
	mad.lo.s32 	%r67, %r80, %r41, %r74;
	mul.wide.s32 	%rd78, %r67, 4;
	add.s64 	%rd79, %rd3, %rd78;
	mov.b32 	%r68, 2147483647;
	st.global.u32 	[%rd79], %r68;
	bra.uni 	$L__BB1_5;
$L__BB1_39:
	setp.lt.u32 	%p4, %r42, 8;
	mov.b32 	%r84, 0;
	mov.u32 	%r75, %r74;
	mov.u32 	%r76, %r6;
	@%p4 bra 	$L__BB1_40;
	bra.uni 	$L__BB1_48;
$L__BB1_40:
	setp.eq.s32 	%p6, %r4, 0;
	@%p6 bra 	$L__BB1_26;
	add.s32 	%r49, %r4, -1;
	setp.lt.u32 	%p7, %r49, 3;
	@%p7 bra 	$L__BB1_43;
	mad.lo.s32 	%r50, %r84, %r41, %r74;
	mul.wide.s32 	%rd51, %r50, 4;
	add.s64 	%rd52, %rd3, %rd51;
	mov.b32 	%r51, 2147483647;
	st.global.u32 	[%rd52], %r51;
	add.s64 	%rd53, %rd52, %rd4;
	st.global.u32 	[%rd53], %r51;
	add.s64 	%rd54, %rd53, %rd4;
	st.global.u32 	[%rd54], %r51;
	add.s64 	%rd55, %rd54, %rd4;
	st.global.u32 	[%rd55], %r51;
	add.s32 	%r84, %r84, 4;
$L__BB1_43:
	and.b32  	%r52, %r42, 3;
	setp.eq.s32 	%p8, %r52, 0;
	@%p8 bra 	$L__BB1_26;
	setp.eq.s32 	%p9, %r52, 1;
	@%p9 bra 	$L__BB1_46;
	mad.lo.s32 	%r53, %r84, %r41, %r74;
	mul.wide.s32 	%rd56, %r53, 4;
	add.s64 	%rd57, %rd3, %rd56;
	mov.b32 	%r54, 2147483647;
	st.global.u32 	[%rd57], %r54;
	add.s64 	%rd58, %rd57, %rd4;
	st.global.u32 	[%rd58], %r54;
	add.s32 	%r84, %r84, 2;
$L__BB1_46:
	and.b32  	%r55, %r42, 1;
	setp.eq.b32 	%p10, %r55, 1;
	not.pred 	%p11, %p10;
	@%p11 bra 	$L__BB1_26;
	mad.lo.s32 	%r56, %r84, %r41, %r74;
	mul.wide.s32 	%rd59, %r56, 4;
	add.s64 	%rd60, %rd3, %rd59;
	mov.b32 	%r57, 2147483647;
	st.global.u32 	[%rd60], %r57;
	bra.uni 	$L__BB1_26;
$L__BB1_48:
	.pragma "nounroll";
	mul.wide.s32 	%rd42, %r75, 4;
	add.s64 	%rd43, %rd3, %rd42;
	add.s64 	%rd44, %rd43, %rd4;
	add.s64 	%rd45, %rd5, %rd42;
	add.s64 	%rd46, %rd6, %rd42;
	add.s64 	%rd47, %rd7, %rd42;
	add.s64 	%rd48, %rd8, %rd42;
	add.s64 	%rd49, %rd9, %rd42;
	add.s64 	%rd50, %rd10, %rd42;
	mov.b32 	%r48, 2147483647;
	st.global.u32 	[%rd43], %r48;
	st.global.u32 	[%rd44], %r48;
	st.global.u32 	[%rd45], %r48;
	st.global.u32 	[%rd46], %r48;
	st.global.u32 	[%rd47], %r48;
	st.global.u32 	[%rd48], %r48;
	st.global.u32 	[%rd49], %r48;
	st.global.u32 	[%rd50], %r48;
	add.s32 	%r76, %r76, 8;
	add.s32 	%r75, %r75, %r7;
	setp.eq.s32 	%p5, %r76, 0;
	mov.u32 	%r84, %r5;
	@%p5 bra 	$L__BB1_40;
	bra.uni 	$L__BB1_48;

}


// ===== COMPILED SASS (sm_100) =====

	.target	sm_100

	.elftype	@"ET_EXEC"


//--------------------- .note.nv.tkinfo           --------------------------
	.section	.note.nv.tkinfo,"",@"SHT_NOTE"
	.sectionflags	@"SHF_NOTE_NV_TKINFO"
	.tkinfo
        /*0018*/ 	.word	0x00000002
        /*0030*/ 	.string	""
        /*0030*/ 	.string	"ptxas"
        /*0030*/ 	.string	"Cuda compilation tools, release 13.0, V13.0.88"
        /*0030*/ 	.string	"Build cuda_13.0.r13.0/compiler.36424714_0"
        /*0030*/ 	.string	"-arch sm_100 -m 64 "



//--------------------- .note.nv.cuinfo           --------------------------
	.section	.note.nv.cuinfo,"",@"SHT_NOTE"
	.sectionflags	@"SHF_NOTE_NV_CUINFO"
        /*0018*/ 	.short	0x0002
        /*001a*/ 	.short	0x0064
        /*001c*/ 	.short	0x0082
	.zero		2


//--------------------- .nv.info                  --------------------------
	.section	.nv.info,"",@"SHT_CUDA_INFO"
	.align	4


	//----- nvinfo : EIATTR_REGCOUNT
	.align		4
        /*0000*/ 	.byte	0x04, 0x2f
        /*0002*/ 	.short	(.L_1 - .L_0)
	.align		4
.L_0:
        /*0004*/ 	.word	index@(nvi_batch_f32)
        /*0008*/ 	.word	0x0000001c


	//----- nvinfo : EIATTR_FRAME_SIZE
	.align		4
.L_1:
        /*000c*/ 	.byte	0x04, 0x11
        /*000e*/ 	.short	(.L_3 - .L_2)
	.align		4
.L_2:
        /*0010*/ 	.word	index@($__internal_1_$__cuda_sm3x_div_rn_noftz_f32_slowpath)
        /*0014*/ 	.word	0x00000000


	//----- nvinfo : EIATTR_FRAME_SIZE
	.align		4
.L_3:
        /*0018*/ 	.byte	0x04, 0x11
        /*001a*/ 	.short	(.L_5 - .L_4)
	.align		4
.L_4:
        /*001c*/ 	.word	index@(nvi_batch_f32)
        /*0020*/ 	.word	0x00000000


	//----- nvinfo : EIATTR_REGCOUNT
	.align		4
.L_5:
        /*0024*/ 	.byte	0x04, 0x2f
        /*0026*/ 	.short	(.L_7 - .L_6)
	.align		4
.L_6:
        /*0028*/ 	.word	index@(nvi_many_series_one_param_f32)
        /*002c*/ 	.word	0x00000022


	//----- nvinfo : EIATTR_FRAME_SIZE
	.align		4
.L_7:
        /*0030*/ 	.byte	0x04, 0x11
        /*0032*/ 	.short	(.L_9 - .L_8)
	.align		4
.L_8:
        /*0034*/ 	.word	index@($__internal_0_$__cuda_sm3x_div_rn_noftz_f32_slowpath)
        /*0038*/ 	.word	0x00000000


	//----- nvinfo : EIATTR_FRAME_SIZE
	.align		4
.L_9:
        /*003c*/ 	.byte	0x04, 0x11
        /*003e*/ 	.short	(.L_11 - .L_10)
	.align		4
.L_10:
        /*0040*/ 	.word	index@(nvi_many_series_one_param_f32)
        /*0044*/ 	.word	0x00000000


	//----- nvinfo : EIATTR_MIN_STACK_SIZE
	.align		4
.L_11:
        /*0048*/ 	.byte	0x04, 0x12
        /*004a*/ 	.short	(.L_13 - .L_12)
	.align		4
.L_12:
        /*004c*/ 	.word	index@(nvi_many_series_one_param_f32)
        /*0050*/ 	.word	0x00000000


	//----- nvinfo : EIATTR_MIN_STACK_SIZE
	.align		4
.L_13:
        /*0054*/ 	.byte	0x04, 0x12
        /*0056*/ 	.short	(.L_15 - .L_14)
	.align		4
.L_14:
        /*0058*/ 	.word	index@(nvi_batch_f32)
        /*005c*/ 	.word	0x00000000
.L_15:


//--------------------- .nv.compat                --------------------------
	.section	.nv.compat,"",@"SHT_CUDA_COMPAT_INFO"
	.align	4
        /*0000*/ 	.byte	0x02, 0x09, 0x00, 0x00, 0x02, 0x02, 0x01, 0x00, 0x02, 0x05, 0x05, 0x00, 0x03, 0x07, 0x01, 0x01
        /*0010*/ 	.byte	0x02, 0x03, 0x00, 0x00, 0x02, 0x06, 0x01, 0x00, 0x04, 0x0b, 0x08, 0x00, 0x01, 0x00, 0x00, 0x00
        /*0020*/ 	.byte	0x00, 0x00, 0x00, 0x00


//--------------------- .nv.info.nvi_many_series_one_param_f32 --------------------------
	.section	.nv.info.nvi_many_series_one_param_f32,"",@"SHT_CUDA_INFO"
	.sectionflags	@""
	.align	4


	//----- nvinfo : EIATTR_CUDA_API_VERSION
	.align		4
        /*0000*/ 	.byte	0x04, 0x37
        /*0002*/ 	.short	(.L_17 - .L_16)
.L_16:
        /*0004*/ 	.word	0x00000082


	//----- nvinfo : EIATTR_KPARAM_INFO
	.align		4
.L_17:
        /*0008*/ 	.byte	0x04, 0x17
        /*000a*/ 	.short	(.L_19 - .L_18)
.L_18:
        /*000c*/ 	.word	0x00000000
        /*0010*/ 	.short	0x0005
        /*0012*/ 	.short	0x0020
        /*0014*/ 	.byte	0x00, 0xf5, 0x21, 0x00


	//----- nvinfo : EIATTR_KPARAM_INFO
	.align		4
.L_19:
        /*0018*/ 	.byte	0x04, 0x17
        /*001a*/ 	.short	(.L_21 - .L_20)
.L_20:
        /*001c*/ 	.word	0x00000000
        /*0020*/ 	.short	0x0004
        /*0022*/ 	.short	0x0018
        /*0024*/ 	.byte	0x00, 0xf5, 0x21, 0x00


	//----- nvinfo : EIATTR_KPARAM_INFO
	.align		4
.L_21:
        /*0028*/ 	.byte	0x04, 0x17
        /*002a*/ 	.short	(.L_23 - .L_22)
.L_22:
        /*002c*/ 	.word	0x00000000
        /*0030*/ 	.short	0x0003
        /*0032*/ 	.short	0x0014
        /*0034*/ 	.byte	0x00, 0xf0, 0x11, 0x00


	//----- nvinfo : EIATTR_KPARAM_INFO
	.align		4
.L_23:
        /*0038*/ 	.byte	0x04, 0x17
        /*003a*/ 	.short	(.L_25 - .L_24)
.L_24:
        /*003c*/ 	.word	0x00000000
        /*0040*/ 	.short	0x0002
        /*0042*/ 	.short	0x0010
        /*0044*/ 	.byte	0x00, 0xf0, 0x11, 0x00


	//----- nvinfo : EIATTR_KPARAM_INFO
	.align		4
.L_25:
        /*0048*/ 	.byte	0x04, 0x17
        /*004a*/ 	.short	(.L_27 - .L_26)
.L_26:
        /*004c*/ 	.word	0x00000000
        /*0050*/ 	.short	0x0001
        /*0052*/ 	.short	0x0008
        /*0054*/ 	.byte	0x00, 0xf5, 0x21, 0x00


	//----- nvinfo : EIATTR_KPARAM_INFO
	.align		4
.L_27:
        /*0058*/ 	.byte	0x04, 0x17
        /*005a*/ 	.short	(.L_29 - .L_28)
.L_28:
        /*005c*/ 	.word	0x00000000
        /*0060*/ 	.short	0x0000
        /*0062*/ 	.short	0x0000
        /*0064*/ 	.byte	0x00, 0xf5, 0x21, 0x00


	//----- nvinfo : EIATTR_SPARSE_MMA_MASK
	.align		4
.L_29:
        /*0068*/ 	.byte	0x03, 0x50
        /*006a*/ 	.short	0x0000


	//----- nvinfo : EIATTR_MAXREG_COUNT
	.align		4
        /*006c*/ 	.byte	0x03, 0x1b
        /*006e*/ 	.short	0x00ff


	//----- nvinfo : EIATTR_MERCURY_ISA_VERSION
	.align		4
        /*0070*/ 	.byte	0x03, 0x5f
        /*0072*/ 	.short	0x0101


	//----- nvinfo : EIATTR_VRC_CTA_INIT_COUNT
	.align		4
        /*0074*/ 	.byte	0x02, 0x4a
	.zero		1
	.zero		1


	//----- nvinfo : EIATTR_EXIT_INSTR_OFFSETS
	.align		4
        /*0078*/ 	.byte	0x04, 0x1c
        /*007a*/ 	.short	(.L_31 - .L_30)


	//   ....[0]....
.L_30:
        /*007c*/ 	.word	0x00000060


	//   ....[1]....
        /*0080*/ 	.word	0x000000d0


	//   ....[2]....
        /*0084*/ 	.word	0x000021d0


	//----- nvinfo : EIATTR_INDIRECT_BRANCH_TARGETS
	.align		4
.L_31:
        /*0088*/ 	.byte	0x04, 0x34
        /*008a*/ 	.short	(.L_33 - .L_32)


	//   ....[0]....
.L_32:
        /*008c*/ 	.word	.L_x_13@srel
        /*0090*/ 	.short	0x0
        /*0092*/ 	.short	0x0
        /*0094*/ 	.word	0x3
        /*0098*/ 	.word	.L_x_9@srel
        /*009c*/ 	.word	.L_x_95@srel
        /*00a0*/ 	.word	.L_x_96@srel


	//----- nvinfo : EIATTR_CRS_STACK_SIZE
	.align		4
.L_33:
        /*00a4*/ 	.byte	0x04, 0x1e
        /*00a6*/ 	.short	(.L_35 - .L_34)
.L_34:
        /*00a8*/ 	.word	0x00000000


	//----- nvinfo : EIATTR_CBANK_PARAM_SIZE
	.align		4
.L_35:
        /*00ac*/ 	.byte	0x03, 0x19
        /*00ae*/ 	.short	0x0028


	//----- nvinfo : EIATTR_PARAM_CBANK
	.align		4
        /*00b0*/ 	.byte	0x04, 0x0a
        /*00b2*/ 	.short	(.L_37 - .L_36)
	.align		4
.L_36:
        /*00b4*/ 	.word	index@(.nv.constant0.nvi_many_series_one_param_f32)
        /*00b8*/ 	.short	0x0380
        /*00ba*/ 	.short	0x0028


	//----- nvinfo : EIATTR_SW_WAR
	.align		4
.L_37:
        /*00bc*/ 	.byte	0x04, 0x36
        /*00be*/ 	.short	(.L_39 - .L_38)
.L_38:
        /*00c0*/ 	.word	0x00000008
.L_39:


//--------------------- .nv.info.nvi_batch_f32    --------------------------
	.section	.nv.info.nvi_batch_f32,"",@"SHT_CUDA_INFO"
	.sectionflags	@""
	.align	4


	//----- nvinfo : EIATTR_CUDA_API_VERSION
	.align		4
        /*0000*/ 	.byte	0x04, 0x37
        /*0002*/ 	.short	(.L_41 - .L_40)
.L_40:
        /*0004*/ 	.word	0x00000082


	//----- nvinfo : EIATTR_KPARAM_INFO
	.align		4
.L_41:
        /*0008*/ 	.byte	0x04, 0x17
        /*000a*/ 	.short	(.L_43 - .L_42)
.L_42:
        /*000c*/ 	.word	0x00000000
        /*0010*/ 	.short	0x0004
        /*0012*/ 	.short	0x0018
        /*0014*/ 	.byte	0x00, 0xf5, 0x21, 0x00


	//----- nvinfo : EIATTR_KPARAM_INFO
	.align		4
.L_43:
        /*0018*/ 	.byte	0x04, 0x17
        /*001a*/ 	.short	(.L_45 - .L_44)
.L_44:
        /*001c*/ 	.word	0x00000000
        /*0020*/ 	.short	0x0003
        /*0022*/ 	.short	0x0014
        /*0024*/ 	.byte	0x00, 0xf0, 0x11, 0x00


	//----- nvinfo : EIATTR_KPARAM_INFO
	.align		4
.L_45:
        /*0028*/ 	.byte	0x04, 0x17
        /*002a*/ 	.short	(.L_47 - .L_46)
.L_46:
        /*002c*/ 	.word	0x00000000
        /*0030*/ 	.short	0x0002
        /*0032*/ 	.short	0x0010
        /*0034*/ 	.byte	0x00, 0xf0, 0x11, 0x00


	//----- nvinfo : EIATTR_KPARAM_INFO
	.align		4
.L_47:
        /*0038*/ 	.byte	0x04, 0x17
        /*003a*/ 	.short	(.L_49 - .L_48)
.L_48:
        /*003c*/ 	.word	0x00000000
        /*0040*/ 	.short	0x0001
        /*0042*/ 	.short	0x0008
        /*0044*/ 	.byte	0x00, 0xf5, 0x21, 0x00


	//----- nvinfo : EIATTR_KPARAM_INFO
	.align		4
.L_49:
        /*0048*/ 	.byte	0x04, 0x17
        /*004a*/ 	.short	(.L_51 - .L_50)
.L_50:
        /*004c*/ 	.word	0x00000000
        /*0050*/ 	.short	0x0000
        /*0052*/ 	.short	0x0000
        /*0054*/ 	.byte	0x00, 0xf5, 0x21, 0x00


	//----- nvinfo : EIATTR_SPARSE_MMA_MASK
	.align		4
.L_51:
        /*0058*/ 	.byte	0x03, 0x50
        /*005a*/ 	.short	0x0000


	//----- nvinfo : EIATTR_MAXREG_COUNT
	.align		4
        /*005c*/ 	.byte	0x03, 0x1b
        /*005e*/ 	.short	0x00ff


	//----- nvinfo : EIATTR_MERCURY_ISA_VERSION
	.align		4
        /*0060*/ 	.byte	0x03, 0x5f
        /*0062*/ 	.short	0x0101


	//----- nvinfo : EIATTR_COOP_GROUP_MASK_REGIDS
	.align		4
        /*0064*/ 	.byte	0x04, 0x29
        /*0066*/ 	.short	(.L_53 - .L_52)


	//   ....[0]....
.L_52:
        /*0068*/ 	.word	0x05000000


	//   ....[1]....
        /*006c*/ 	.word	0x05000000


	//   ....[2]....
        /*0070*/ 	.word	0x05000000


	//   ....[3]....
        /*0074*/ 	.word	0x05000000


	//   ....[4]....
        /*0078*/ 	.word	0x05000000


	//   ....[5]....
        /*007c*/ 	.word	0x05000000


	//   ....[6]....
        /*0080*/ 	.word	0x05000000


	//   ....[7]....
        /*0084*/ 	.word	0x05000000


	//   ....[8]....
        /*0088*/ 	.word	0x05000000


	//   ....[9]....
        /*008c*/ 	.word	0x05000000


	//   ....[10]....
        /*0090*/ 	.word	0x0500000b


	//   ....[11]....
        /*0094*/ 	.word	0x0500000b


	//   ....[12]....
        /*0098*/ 	.word	0x0500000b


	//   ....[13]....
        /*009c*/ 	.word	0x0500000b


	//   ....[14]....
        /*00a0*/ 	.word	0x0500000b


	//   ....[15]....
        /*00a4*/ 	.word	0x0500000b


	//   ....[16]....
        /*00a8*/ 	.word	0x0500000b


	//   ....[17]....
        /*00ac*/ 	.word	0x0500000b


	//   ....[18]....
        /*00b0*/ 	.word	0x0500000b


	//   ....[19]....
        /*00b4*/ 	.word	0x0500000b


	//   ....[20]....
        /*00b8*/ 	.word	0x0500000b


	//   ....[21]....
        /*00bc*/ 	.word	0x0500000b


	//   ....[22]....
        /*00c0*/ 	.word	0x05000019


	//   ....[23]....
        /*00c4*/ 	.word	0x05000019


	//   ....[24]....
        /*00c8*/ 	.word	0x05000019


	//   ....[25]....
        /*00cc*/ 	.word	0x05000019


	//   ....[26]....
        /*00d0*/ 	.word	0x05000019


	//   ....[27]....
        /*00d4*/ 	.word	0x05000019


	//   ....[28]....
        /*00d8*/ 	.word	0x05000019


	//   ....[29]....
        /*00dc*/ 	.word	0x05000019


	//   ....[30]....
        /*00e0*/ 	.word	0x05000019


	//   ....[31]....
        /*00e4*/ 	.word	0x05000019


	//   ....[32]....
        /*00e8*/ 	.word	0x05000019


	//   ....[33]....
        /*00ec*/ 	.word	0x05000019


	//----- nvinfo : EIATTR_COOP_GROUP_INSTR_OFFSETS
	.align		4
.L_53:
        /*00f0*/ 	.byte	0x04, 0x28
        /*00f2*/ 	.short	(.L_55 - .L_54)


	//   ....[0]....
.L_54:
        /*00f4*/ 	.word	0x00000a10


	//   ....[1]....
        /*00f8*/ 	.word	0x00000a20


	//   ....[2]....
        /*00fc*/ 	.word	0x00000a70


	//   ....[3]....
        /*0100*/ 	.word	0x00000a80


	//   ....[4]....
        /*0104*/ 	.word	0x00000ad0


	//   ....[5]....
        /*0108*/ 	.word	0x00000af0


	//   ....[6]....
        /*010c*/ 	.word	0x00000b40


	//   ....[7]....
        /*0110*/ 	.word	0x00000b60


	//   ....[8]....
        /*0114*/ 	.word	0x00000bc0


	//   ....[9]....
        /*0118*/ 	.word	0x00000be0


	//   ....[10]....
        /*011c*/ 	.word	0x00000fc0


	//   ....[11]....
        /*0120*/ 	.word	0x00000fd0


	//   ....[12]....
        /*0124*/ 	.word	0x00001020


	//   ....[13]....
        /*0128*/ 	.word	0x00001030


	//   ....[14]....
        /*012c*/ 	.word	0x00001070


	//   ....[15]....
        /*0130*/ 	.word	0x00001090


	//   ....[16]....
        /*0134*/ 	.word	0x000010a0


	//   ....[17]....
        /*0138*/ 	.word	0x000010b0


	//   ....[18]....
        /*013c*/ 	.word	0x00001100


	//   ....[19]....
        /*0140*/ 	.word	0x00001110


	//   ....[20]....
        /*0144*/ 	.word	0x00001170


	//   ....[21]....
        /*0148*/ 	.word	0x00001180


	//   ....[22]....
        /*014c*/ 	.word	0x00001450


	//   ....[23]....
        /*0150*/ 	.word	0x00001480


	//   ....[24]....
        /*0154*/ 	.word	0x000014f0


	//   ....[25]....
        /*0158*/ 	.word	0x00001500


	//   ....[26]....
        /*015c*/ 	.word	0x00001540


	//   ....[27]....
        /*0160*/ 	.word	0x00001560


	//   ....[28]....
        /*0164*/ 	.word	0x00001570


	//   ....[29]....
        /*0168*/ 	.word	0x00001580


	//   ....[30]....
        /*016c*/ 	.word	0x000015f0


	//   ....[31]....
        /*0170*/ 	.word	0x00001600


	//   ....[32]....
        /*0174*/ 	.word	0x00001650


	//   ....[33]....
        /*0178*/ 	.word	0x00001670


	//----- nvinfo : EIATTR_VRC_CTA_INIT_COUNT
	.align		4
.L_55:
        /*017c*/ 	.byte	0x02, 0x4a
	.zero		1
	.zero		1


	//----- nvinfo : EIATTR_EXIT_INSTR_OFFSETS
	.align		4
        /*0180*/ 	.byte	0x04, 0x1c
        /*0182*/ 	.short	(.L_57 - .L_56)


	//   ....[0]....
.L_56:
        /*0184*/ 	.word	0x00000050


	//   ....[1]....
        /*0188*/ 	.word	0x00000080


	//   ....[2]....
        /*018c*/ 	.word	0x00000690


	//   ....[3]....
        /*0190*/ 	.word	0x00000710


	//   ....[4]....
        /*0194*/ 	.word	0x00000c50


	//   ....[5]....
        /*0198*/ 	.word	0x00001730


	//----- nvinfo : EIATTR_CRS_STACK_SIZE
	.align		4
.L_57:
        /*019c*/ 	.byte	0x04, 0x1e
        /*019e*/ 	.short	(.L_59 - .L_58)
.L_58:
        /*01a0*/ 	.word	0x00000000


	//----- nvinfo : EIATTR_CBANK_PARAM_SIZE
	.align		4
.L_59:
        /*01a4*/ 	.byte	0x03, 0x19
        /*01a6*/ 	.short	0x0020


	//----- nvinfo : EIATTR_PARAM_CBANK
	.align		4
        /*01a8*/ 	.byte	0x04, 0x0a
        /*01aa*/ 	.short	(.L_61 - .L_60)
	.align		4
.L_60:
        /*01ac*/ 	.word	index@(.nv.constant0.nvi_batch_f32)
        /*01b0*/ 	.short	0x0380
        /*01b2*/ 	.short	0x0020


	//----- nvinfo : EIATTR_SW_WAR
	.align		4
.L_61:
        /*01b4*/ 	.byte	0x04, 0x36
        /*01b6*/ 	.short	(.L_63 - .L_62)
.L_62:
        /*01b8*/ 	.word	0x00000008
.L_63:


//--------------------- .nv.callgraph             --------------------------
	.section	.nv.callgraph,"",@"SHT_CUDA_CALLGRAPH"
	.align	4
	.sectionentsize	8
	.align		4
        /*0000*/ 	.word	0x00000000
	.align		4
        /*0004*/ 	.word	0xffffffff
	.align		4
        /*0008*/ 	.word	0x00000000
	.align		4
        /*000c*/ 	.word	0xfffffffe
	.align		4
        /*0010*/ 	.word	0x00000000
	.align		4
        /*0014*/ 	.word	0xfffffffd
	.align		4
        /*0018*/ 	.word	0x00000000
	.align		4
        /*001c*/ 	.word	0xfffffffc


//--------------------- .nv.constant2.nvi_many_series_one_param_f32 --------------------------
	.section	.nv.constant2.nvi_many_series_one_param_f32,"a",@progbits
	.sectionflags	@""
	.align	4
.nv.constant2.nvi_many_series_one_param_f32:
        /*0000*/ 	.byte	0xc0, 0x0b, 0x00, 0x00, 0x40, 0x0b, 0x00, 0x00, 0xb0, 0x0a, 0x00, 0x00


//--------------------- .text.nvi_many_series_one_param_f32 --------------------------
	.section	.text.nvi_many_series_one_param_f32,"ax",@progbits
	.align	128
        .global         nvi_many_series_one_param_f32
        .type           nvi_many_series_one_param_f32,@function
        .size           nvi_many_series_one_param_f32,(.L_x_97 - nvi_many_series_one_param_f32)
        .other          nvi_many_series_one_param_f32,@"STO_CUDA_ENTRY STV_DEFAULT"
nvi_many_series_one_param_f32:
.text.nvi_many_series_one_param_f32:
[----:B------:R-:W-:Y:S01]  /*0000*/  LDC R1, c[0x0][0x37c] ;  /* 0x0000df00ff017b82 */ /* 0x000fe20000000800 */
[----:B------:R-:W0:Y:S02]  /*0010*/  LDCU.64 UR10, c[0x0][0x390] ;  /* 0x00007200ff0a77ac */ /* 0x000e240008000a00 */
[----:B0-----:R-:W-:-:S04]  /*0020*/  UISETP.LT.AND UP0, UPT, UR10, UR11, UPT ;  /* 0x0000000b0a00728c */ /* 0x001fc8000bf01270 */
[----:B------:R-:W-:-:S04]  /*0030*/  USEL UR4, UR10, UR11, UP0 ;  /* 0x0000000b0a047287 */ /* 0x000fc80008000000 */
[----:B------:R-:W-:-:S06]  /*0040*/  UISETP.GE.AND UP0, UPT, UR4, 0x1, UPT ;  /* 0x000000010400788c */ /* 0x000fcc000bf06270 */
[----:B------:R-:W-:-:S13]  /*0050*/  PLOP3.LUT P0, PT, PT, PT, UP0, 0x80, 0x8 ;  /* 0x000000000008781c */ /* 0x000fda0003f0f008 */
[----:B------:R-:W-:Y:S05]  /*0060*/  @!P0 EXIT ;  /* 0x000000000000894d */ /* 0x000fea0003800000 */
[----:B------:R-:W0:Y:S01]  /*0070*/  S2R R7, SR_TID.X ;  /* 0x0000000000077919 */ /* 0x000e220000002100 */
[----:B------:R-:W1:Y:S01]  /*0080*/  LDCU UR6, c[0x0][0x360] ;  /* 0x00006c00ff0677ac */ /* 0x000e620008000800 */
[----:B------:R-:W0:Y:S08]  /*0090*/  S2UR UR4, SR_CTAID.X ;  /* 0x00000000000479c3 */ /* 0x000e300000002500 */
[----:B------:R-:W0:Y:S02]  /*00a0*/  LDC R0, c[0x0][0x360] ;  /* 0x0000d800ff007b82 */ /* 0x000e240000000800 */
[----:B0-----:R-:W-:-:S05]  /*00b0*/  IMAD R7, R0, UR4, R7 ;  /* 0x0000000400077c24 */ /* 0x001fca000f8e0207 */
[----:B------:R-:W-:-:S13]  /*00c0*/  ISETP.GE.AND P0, PT, R7, UR10, PT ;  /* 0x0000000a07007c0c */ /* 0x000fda000bf06270 */
[----:B-1----:R-:W-:Y:S05]  /*00d0*/  @P0 EXIT ;  /* 0x000000000000094d */ /* 0x002fea0003800000 */
[----:B------:R-:W0:Y:S01]  /*00e0*/  LDCU.64 UR4, c[0x0][0x3a0] ;  /* 0x00007400ff0477ac */ /* 0x000e220008000a00 */
[----:B------:R-:W-:Y:S01]  /*00f0*/  BSSY.RECONVERGENT B1, `(.L_x_0) ;  /* 0x000020d000017945 */ /* 0x000fe20003800200 */
[----:B------:R-:W1:Y:S01]  /*0100*/  LDCU UR8, c[0x0][0x370] ;  /* 0x00006e00ff0877ac */ /* 0x000e620008000800 */
[----:B------:R-:W-:Y:S02]  /*0110*/  ULOP3.LUT UR7, UR11, 0x7ffffff8, URZ, 0xc0, !UPT ;  /* 0x7ffffff80b077892 */ /* 0x000fe4000f8ec0ff */
[----:B------:R-:W-:Y:S01]  /*0120*/  ULOP3.LUT UR12, UR11, 0x7, URZ, 0xc0, !UPT ;  /* 0x000000070b0c7892 */ /* 0x000fe2000f8ec0ff */
[----:B------:R-:W2:Y:S01]  /*0130*/  LDCU.64 UR24, c[0x0][0x358] ;  /* 0x00006b00ff1877ac */ /* 0x000ea20008000a00 */
[----:B------:R-:W-:Y:S02]  /*0140*/  UIADD3 UR9, UPT, UPT, -UR7, URZ, URZ ;  /* 0x000000ff07097290 */ /* 0x000fe4000fffe1ff */
[----:B0-----:R-:W-:Y:S02]  /*0150*/  UIMAD.WIDE.U32 UR14, UR10, 0x8, UR4 ;  /* 0x000000080a0e78a5 */ /* 0x001fe4000f8e0004 */
[----:B------:R-:W-:-:S02]  /*0160*/  UIMAD.WIDE.U32 UR16, UR10, 0xc, UR4 ;  /* 0x0000000c0a1078a5 */ /* 0x000fc4000f8e0004 */
[----:B------:R-:W-:Y:S02]  /*0170*/  UIMAD.WIDE.U32 UR18, UR10, 0x10, UR4 ;  /* 0x000000100a1278a5 */ /* 0x000fe4000f8e0004 */
[----:B------:R-:W-:Y:S02]  /*0180*/  UIMAD.WIDE.U32 UR20, UR10, 0x14, UR4 ;  /* 0x000000140a1478a5 */ /* 0x000fe4000f8e0004 */
[----:B------:R-:W-:Y:S02]  /*0190*/  UIMAD.WIDE.U32 UR22, UR10, 0x18, UR4 ;  /* 0x000000180a1678a5 */ /* 0x000fe4000f8e0004 */
[----:B------:R-:W-:Y:S02]  /*01a0*/  UIMAD.WIDE.U32 UR4, UR10, 0x1c, UR4 ;  /* 0x0000001c0a0478a5 */ /* 0x000fe4000f8e0004 */
[----:B-12---:R-:W-:-:S12]  /*01b0*/  UIMAD UR6, UR6, UR8, URZ ;  /* 0x00000008060672a4 */ /* 0x006fd8000f8e02ff */
.L_x_46:
[----:B01----:R-:W0:Y:S08]  /*01c0*/  LDC.64 R4, c[0x0][0x398] ;  /* 0x0000e600ff047b82 */ /* 0x003e300000000a00 */
[----:B---3--:R-:W1:Y:S01]  /*01d0*/  LDC R3, c[0x0][0x394] ;  /* 0x0000e500ff037b82 */ /* 0x008e620000000800 */
[----:B0-----:R-:W-:-:S06]  /*01e0*/  IMAD.WIDE R4, R7, 0x4, R4 ;  /* 0x0000000407047825 */ /* 0x001fcc00078e0204 */
[----:B--2---:R-:W2:Y:S01]  /*01f0*/  LDG.E.CONSTANT R4, desc[UR24][R4.64] ;  /* 0x0000001804047981 */ /* 0x004ea2000c1e9900 */
[----:B------:R-:W-:Y:S01]  /*0200*/  BSSY.RECONVERGENT B0, `(.L_x_1) ;  /* 0x00001f7000007945 */ /* 0x000fe20003800200 */
[----:B--2---:R-:W-:-:S04]  /*0210*/  VIMNMX R12, PT, PT, RZ, R4, !PT ;  /* 0x00000004ff0c7248 */ /* 0x004fc80007fe0100 */
[----:B-1----:R-:W-:-:S13]  /*0220*/  ISETP.GE.AND P0, PT, R12, R3, PT ;  /* 0x000000030c00720c */ /* 0x002fda0003f06270 */
[----:B-----5:R-:W-:Y:S05]  /*0230*/  @!P0 BRA `(.L_x_2) ;  /* 0x0000000400308947 */ /* 0x020fea0003800000 */
[----:B------:R-:W-:Y:S01]  /*0240*/  ISETP.GE.U32.AND P0, PT, R3, 0x8, PT ;  /* 0x000000080300780c */ /* 0x000fe20003f06070 */
[----:B------:R-:W-:-:S12]  /*0250*/  HFMA2 R0, -RZ, RZ, 0, 0 ;  /* 0x00000000ff007431 */ /* 0x000fd800000001ff */
[----:B------:R-:W-:Y:S05]  /*0260*/  @!P0 BRA `(.L_x_3) ;  /* 0x0000000000808947 */ /* 0x000fea0003800000 */
[----:B------:R-:W0:Y:S01]  /*0270*/  LDC R0, c[0x0][0x390] ;  /* 0x0000e400ff007b82 */ /* 0x000e220000000800 */
[----:B------:R-:W-:Y:S01]  /*0280*/  MOV R23, R7 ;  /* 0x0000000700177202 */ /* 0x000fe20000000f00 */
[----:B------:R-:W-:-:S06]  /*0290*/  UMOV UR8, UR9 ;  /* 0x0000000900087c82 */ /* 0x000fcc0008000000 */
[----:B------:R-:W1:Y:S02]  /*02a0*/  LDC.64 R4, c[0x0][0x3a0] ;  /* 0x0000e800ff047b82 */ /* 0x000e640000000a00 */
.L_x_4:
[----:B--2---:R-:W-:Y:S02]  /*02b0*/  HFMA2 R8, -RZ, RZ, 0, 2.384185791015625e-07 ;  /* 0x00000004ff087431 */ /* 0x004fe400000001ff */
[----:B-1----:R-:W-:-:S04]  /*02c0*/  IMAD.WIDE R10, R23, 0x4, R4 ;  /* 0x00000004170a7825 */ /* 0x002fc800078e0204 */
[----:B------:R-:W-:Y:S01]  /*02d0*/  HFMA2 R18, -RZ, RZ, 0, 2.384185791015625e-07 ;  /* 0x00000004ff127431 */ /* 0x000fe200000001ff */
[----:B------:R-:W-:Y:S01]  /*02e0*/  MOV R14, 0x4 ;  /* 0x00000004000e7802 */ /* 0x000fe20000000f00 */
[----:B------:R-:W-:Y:S01]  /*02f0*/  HFMA2 R20, -RZ, RZ, 0, 2.384185791015625e-07 ;  /* 0x00000004ff147431 */ /* 0x000fe200000001ff */
[----:B------:R-:W-:Y:S01]  /*0300*/  MOV R16, 0x4 ;  /* 0x0000000400107802 */ /* 0x000fe20000000f00 */
[----:B------:R-:W-:Y:S01]  /*0310*/  UIADD3 UR8, UPT, UPT, UR8, 0x8, URZ ;  /* 0x0000000808087890 */ /* 0x000fe2000fffe0ff */
[----:B------:R-:W-:Y:S01]  /*0320*/  MOV R25, 0x7fffffff ;  /* 0x7fffffff00197802 */ /* 0x000fe20000000f00 */
[C---:B0-----:R-:W-:Y:S01]  /*0330*/  IMAD.WIDE.U32 R12, R0.reuse, 0x4, R10 ;  /* 0x00000004000c7825 */ /* 0x041fe200078e000a */
[----:B------:R-:W-:Y:S01]  /*0340*/  MOV R2, 0x4 ;  /* 0x0000000400027802 */ /* 0x000fe20000000f00 */
[----:B------:R-:W-:Y:S02]  /*0350*/  UISETP.NE.AND UP0, UPT, UR8, URZ, UPT ;  /* 0x000000ff0800728c */ /* 0x000fe4000bf05270 */
[C---:B------:R-:W-:Y:S01]  /*0360*/  IMAD.WIDE R14, R23.reuse, R14, UR14 ;  /* 0x0000000e170e7e25 */ /* 0x040fe2000f8e020e */
[----:B------:R0:W-:Y:S03]  /*0370*/  STG.E desc[UR24][R10.64], R25 ;  /* 0x000000190a007986 */ /* 0x0001e6000c101918 */
[C---:B------:R-:W-:Y:S01]  /*0380*/  IMAD.WIDE R8, R23.reuse, R8, UR16 ;  /* 0x0000001017087e25 */ /* 0x040fe2000f8e0208 */
[----:B------:R2:W-:Y:S03]  /*0390*/  STG.E desc[UR24][R12.64], R25 ;  /* 0x000000190c007986 */ /* 0x0005e6000c101918 */
[C---:B------:R-:W-:Y:S01]  /*03a0*/  IMAD.WIDE R16, R23.reuse, R16, UR18 ;  /* 0x0000001217107e25 */ /* 0x040fe2000f8e0210 */
[----:B------:R2:W-:Y:S03]  /*03b0*/  STG.E desc[UR24][R14.64], R25 ;  /* 0x000000190e007986 */ /* 0x0005e6000c101918 */
[C---:B------:R-:W-:Y:S01]  /*03c0*/  IMAD.WIDE R18, R23.reuse, R18, UR20 ;  /* 0x0000001417127e25 */ /* 0x040fe2000f8e0212 */
[----:B------:R2:W-:Y:S03]  /*03d0*/  STG.E desc[UR24][R8.64], R25 ;  /* 0x0000001908007986 */ /* 0x0005e6000c101918 */
[C---:B0-----:R-:W-:Y:S01]  /*03e0*/  IMAD.WIDE R10, R23.reuse, R2, UR22 ;  /* 0x00000016170a7e25 */ /* 0x041fe2000f8e0202 */
[----:B------:R2:W-:Y:S03]  /*03f0*/  STG.E desc[UR24][R16.64], R25 ;  /* 0x0000001910007986 */ /* 0x0005e6000c101918 */
[----:B------:R-:W-:Y:S01]  /*0400*/  IMAD.WIDE R20, R23, R20, UR4 ;  /* 0x0000000417147e25 */ /* 0x000fe2000f8e0214 */
[----:B------:R2:W-:Y:S01]  /*0410*/  STG.E desc[UR24][R18.64], R25 ;  /* 0x0000001912007986 */ /* 0x0005e2000c101918 */
[----:B------:R-:W-:-:S03]  /*0420*/  LEA R23, R0, R23, 0x3 ;  /* 0x0000001700177211 */ /* 0x000fc600078e18ff */
[----:B------:R2:W-:Y:S04]  /*0430*/  STG.E desc[UR24][R10.64], R25 ;  /* 0x000000190a007986 */ /* 0x0005e8000c101918 */
[----:B------:R2:W-:Y:S01]  /*0440*/  STG.E desc[UR24][R20.64], R25 ;  /* 0x0000001914007986 */ /* 0x0005e2000c101918 */
[----:B------:R-:W-:Y:S05]  /*0450*/  BRA.U UP0, `(.L_x_4) ;  /* 0xfffffffd00947547 */ /* 0x000fea000b83ffff */
[----:B------:R-:W-:-:S07]  /*0460*/  MOV R0, UR7 ;  /* 0x0000000700007c02 */ /* 0x000fce0008000f00 */
.L_x_3:
[----:B------:R-:W-:-:S09]  /*0470*/  UISETP.NE.AND UP0, UPT, UR12, URZ, UPT ;  /* 0x000000ff0c00728c */ /* 0x000fd2000bf05270 */
[----:B------:R-:W-:Y:S05]  /*0480*/  BRA.U !UP0, `(.L_x_5) ;  /* 0x0000001d08387547 */ /* 0x000fea000b800000 */
[----:B------:R-:W-:Y:S01]  /*0490*/  UIADD3 UR8, UPT, UPT, UR12, -0x1, URZ ;  /* 0xffffffff0c087890 */ /* 0x000fe2000fffe0ff */
[----:B------:R-:W-:-:S03]  /*04a0*/  LOP3.LUT P0, R2, R3, 0x3, RZ, 0xc0, !PT ;  /* 0x0000000303027812 */ /* 0x000fc6000780c0ff */
[----:B------:R-:W-:-:S09]  /*04b0*/  UISETP.GE.U32.AND UP0, UPT, UR8, 0x3, UPT ;  /* 0x000000030800788c */ /* 0x000fd2000bf06070 */
[----:B------:R-:W-:Y:S05]  /*04c0*/  BRA.U !UP0, `(.L_x_6) ;  /* 0x0000000108347547 */ /* 0x000fea000b800000 */
[----:B--2---:R-:W0:Y:S01]  /*04d0*/  LDC R13, c[0x0][0x390] ;  /* 0x0000e400ff0d7b82 */ /* 0x004e220000000800 */
[----:B------:R-:W-:-:S07]  /*04e0*/  MOV R15, 0x7fffffff ;  /* 0x7fffffff000f7802 */ /* 0x000fce0000000f00 */
[----:B------:R-:W1:Y:S01]  /*04f0*/  LDC.64 R4, c[0x0][0x3a0] ;  /* 0x0000e800ff047b82 */ /* 0x000e620000000a00 */
[C---:B0-----:R-:W-:Y:S01]  /*0500*/  IMAD R9, R0.reuse, R13, R7 ;  /* 0x0000000d00097224 */ /* 0x041fe200078e0207 */
[----:B------:R-:W-:-:S03]  /*0510*/  IADD3 R0, PT, PT, R0, 0x4, RZ ;  /* 0x0000000400007810 */ /* 0x000fc60007ffe0ff */
[----:B-1----:R-:W-:-:S05]  /*0520*/  IMAD.WIDE R4, R9, 0x4, R4 ;  /* 0x0000000409047825 */ /* 0x002fca00078e0204 */
[----:B------:R0:W-:Y:S01]  /*0530*/  STG.E desc[UR24][R4.64], R15 ;  /* 0x0000000f04007986 */ /* 0x0001e2000c101918 */
[----:B------:R-:W-:-:S05]  /*0540*/  IMAD.WIDE.U32 R8, R13, 0x4, R4 ;  /* 0x000000040d087825 */ /* 0x000fca00078e0004 */
[----:B------:R0:W-:Y:S01]  /*0550*/  STG.E desc[UR24][R8.64], R15 ;  /* 0x0000000f08007986 */ /* 0x0001e2000c101918 */
[----:B------:R-:W-:-:S05]  /*0560*/  IMAD.WIDE.U32 R10, R13, 0x4, R8 ;  /* 0x000000040d0a7825 */ /* 0x000fca00078e0008 */
[----:B------:R0:W-:Y:S01]  /*0570*/  STG.E desc[UR24][R10.64], R15 ;  /* 0x0000000f0a007986 */ /* 0x0001e2000c101918 */
[----:B------:R-:W-:-:S05]  /*0580*/  IMAD.WIDE.U32 R12, R13, 0x4, R10 ;  /* 0x000000040d0c7825 */ /* 0x000fca00078e000a */
[----:B------:R0:W-:Y:S02]  /*0590*/  STG.E desc[UR24][R12.64], R15 ;  /* 0x0000000f0c007986 */ /* 0x0001e4000c101918 */
.L_x_6:
[----:B------:R-:W-:Y:S05]  /*05a0*/  @!P0 BRA `(.L_x_5) ;  /* 0x0000001800f08947 */ /* 0x000fea0003800000 */
[----:B------:R-:W-:Y:S02]  /*05b0*/  ISETP.NE.AND P0, PT, R2, 0x1, PT ;  /* 0x000000010200780c */ /* 0x000fe40003f05270 */
[----:B------:R-:W-:-:S04]  /*05c0*/  LOP3.LUT R3, R3, 0x1, RZ, 0xc0, !PT ;  /* 0x0000000103037812 */ /* 0x000fc800078ec0ff */
[----:B------:R-:W-:-:S07]  /*05d0*/  ISETP.NE.U32.AND P1, PT, R3, 0x1, PT ;  /* 0x000000010300780c */ /* 0x000fce0003f25070 */
[----:B------:R-:W-:Y:S06]  /*05e0*/  @!P0 BRA `(.L_x_7) ;  /* 0x0000000000248947 */ /* 0x000fec0003800000 */
[----:B0-----:R-:W2:Y:S08]  /*05f0*/  LDC R5, c[0x0][0x390] ;  /* 0x0000e400ff057b82 */ /* 0x001eb00000000800 */
[----:B------:R-:W0:Y:S01]  /*0600*/  LDC.64 R2, c[0x0][0x3a0] ;  /* 0x0000e800ff027b82 */ /* 0x000e220000000a00 */
[C---:B--2---:R-:W-:Y:S01]  /*0610*/  IMAD R9, R0.reuse, R5, R7 ;  /* 0x0000000500097224 */ /* 0x044fe200078e0207 */
[----:B------:R-:W-:-:S03]  /*0620*/  IADD3 R0, PT, PT, R0, 0x2, RZ ;  /* 0x0000000200007810 */ /* 0x000fc60007ffe0ff */
[----:B0-----:R-:W-:Y:S01]  /*0630*/  IMAD.WIDE R2, R9, 0x4, R2 ;  /* 0x0000000409027825 */ /* 0x001fe200078e0202 */
[----:B------:R-:W-:-:S03]  /*0640*/  MOV R9, 0x7fffffff ;  /* 0x7fffffff00097802 */ /* 0x000fc60000000f00 */
[----:B------:R-:W-:Y:S02]  /*0650*/  IMAD.WIDE.U32 R4, R5, 0x4, R2 ;  /* 0x0000000405047825 */ /* 0x000fe400078e0002 */
[----:B------:R1:W-:Y:S04]  /*0660*/  STG.E desc[UR24][R2.64], R9 ;  /* 0x0000000902007986 */ /* 0x0003e8000c101918 */
[----:B------:R1:W-:Y:S02]  /*0670*/  STG.E desc[UR24][R4.64], R9 ;  /* 0x0000000904007986 */ /* 0x0003e4000c101918 */
.L_x_7:
[----:B------:R-:W-:Y:S05]  /*0680*/  @P1 BRA `(.L_x_5) ;  /* 0x0000001800b81947 */ /* 0x000fea0003800000 */
[----:B-1----:R-:W1:Y:S01]  /*0690*/  LDC.64 R2, c[0x0][0x3a0] ;  /* 0x0000e800ff027b82 */ /* 0x002e620000000a00 */
[----:B------:R-:W3:Y:S01]  /*06a0*/  LDCU UR8, c[0x0][0x390] ;  /* 0x00007200ff0877ac */ /* 0x000ee20008000800 */
[----:B0-2---:R-:W-:Y:S01]  /*06b0*/  MOV R9, 0x7fffffff ;  /* 0x7fffffff00097802 */ /* 0x005fe20000000f00 */
[----:B---3--:R-:W-:-:S04]  /*06c0*/  IMAD R5, R0, UR8, R7 ;  /* 0x0000000800057c24 */ /* 0x008fc8000f8e0207 */
[----:B-1----:R-:W-:-:S05]  /*06d0*/  IMAD.WIDE R2, R5, 0x4, R2 ;  /* 0x0000000405027825 */ /* 0x002fca00078e0202 */
[----:B------:R3:W-:Y:S01]  /*06e0*/  STG.E desc[UR24][R2.64], R9 ;  /* 0x0000000902007986 */ /* 0x0007e2000c101918 */
[----:B------:R-:W-:Y:S05]  /*06f0*/  BRA `(.L_x_5) ;  /* 0x00000018009c7947 */ /* 0x000fea0003800000 */
.L_x_2:
[----:B------:R-:W-:Y:S01]  /*0700*/  ISETP.GE.AND P0, PT, R4, 0x1, PT ;  /* 0x000000010400780c */ /* 0x000fe20003f06270 */
[----:B------:R-:W-:-:S12]  /*0710*/  BSSY.RECONVERGENT B2, `(.L_x_8) ;  /* 0x000004b000027945 */ /* 0x000fd80003800200 */
[----:B------:R-:W-:Y:S05]  /*0720*/  @!P0 BRA `(.L_x_9) ;  /* 0x0000000400248947 */ /* 0x000fea0003800000 */
[----:B------:R-:W-:Y:S01]  /*0730*/  ISETP.GE.AND P0, PT, R4, 0x8, PT ;  /* 0x000000080400780c */ /* 0x000fe20003f06270 */
[----:B------:R-:W-:Y:S01]  /*0740*/  BSSY.RECONVERGENT B3, `(.L_x_10) ;  /* 0x000001e000037945 */ /* 0x000fe20003800200 */
[----:B------:R-:W-:Y:S01]  /*0750*/  LOP3.LUT R6, R12, 0x7, RZ, 0xc0, !PT ;  /* 0x000000070c067812 */ /* 0x000fe200078ec0ff */
[----:B------:R-:W-:-:S03]  /*0760*/  HFMA2 R0, -RZ, RZ, 0, 0 ;  /* 0x00000000ff007431 */ /* 0x000fc600000001ff */
[----:B------:R-:W-:-:S07]  /*0770*/  ISETP.NE.AND P1, PT, R6, RZ, PT ;  /* 0x000000ff0600720c */ /* 0x000fce0003f25270 */
[----:B------:R-:W-:Y:S06]  /*0780*/  @!P0 BRA `(.L_x_11) ;  /* 0x0000000000648947 */ /* 0x000fec0003800000 */
[----:B------:R-:W0:Y:S01]  /*0790*/  LDC R13, c[0x0][0x390] ;  /* 0x0000e400ff0d7b82 */ /* 0x000e220000000800 */
[----:B------:R-:W-:Y:S02]  /*07a0*/  LOP3.LUT R0, R12, 0x7ffffff8, RZ, 0xc0, !PT ;  /* 0x7ffffff80c007812 */ /* 0x000fe400078ec0ff */
[----:B------:R-:W-:-:S05]  /*07b0*/  MOV R2, RZ ;  /* 0x000000ff00027202 */ /* 0x000fca0000000f00 */
[----:B------:R-:W1:Y:S02]  /*07c0*/  LDC.64 R4, c[0x0][0x3a0] ;  /* 0x0000e800ff047b82 */ /* 0x000e640000000a00 */
.L_x_12:
[C---:B0-2---:R-:W-:Y:S01]  /*07d0*/  IMAD R19, R2.reuse, R13, R7 ;  /* 0x0000000d02137224 */ /* 0x045fe200078e0207 */
[----:B------:R-:W-:Y:S02]  /*07e0*/  MOV R27, 0x7fffffff ;  /* 0x7fffffff001b7802 */ /* 0x000fe40000000f00 */
[----:B------:R-:W-:Y:S01]  /*07f0*/  IADD3 R2, PT, PT, R2, 0x8, RZ ;  /* 0x0000000802027810 */ /* 0x000fe20007ffe0ff */
[----:B-1----:R-:W-:-:S03]  /*0800*/  IMAD.WIDE R18, R19, 0x4, R4 ;  /* 0x0000000413127825 */ /* 0x002fc600078e0204 */
[----:B------:R-:W-:Y:S02]  /*0810*/  ISETP.NE.AND P0, PT, R2, R0, PT ;  /* 0x000000000200720c */ /* 0x000fe40003f05270 */
[----:B------:R2:W-:Y:S01]  /*0820*/  STG.E desc[UR24][R18.64], R27 ;  /* 0x0000001b12007986 */ /* 0x0005e2000c101918 */
[----:B------:R-:W-:-:S05]  /*0830*/  IMAD.WIDE.U32 R20, R13, 0x4, R18 ;  /* 0x000000040d147825 */ /* 0x000fca00078e0012 */
        /* <DEDUP_REMOVED lines=13> */
[----:B------:R-:W-:Y:S05]  /*0910*/  @P0 BRA `(.L_x_12) ;  /* 0xfffffffc00ac0947 */ /* 0x000fea000383ffff */
.L_x_11:
[----:B------:R-:W-:Y:S05]  /*0920*/  BSYNC.RECONVERGENT B3 ;  /* 0x0000000000037941 */ /* 0x000fea0003800200 */
.L_x_10:
[----:B------:R-:W-:Y:S05]  /*0930*/  @!P1 BRA `(.L_x_9) ;  /* 0x0000000000a09947 */ /* 0x000fea0003800000 */
[----:B------:R-:W-:Y:S01]  /*0940*/  LOP3.LUT R2, R12, 0x3, RZ, 0xc0, !PT ;  /* 0x000000030c027812 */ /* 0x000fe200078ec0ff */
[----:B------:R-:W-:Y:S01]  /*0950*/  BSSY.RECONVERGENT B3, `(.L_x_13) ;  /* 0x0000014000037945 */ /* 0x000fe20003800200 */
[----:B------:R-:W-:Y:S02]  /*0960*/  ISETP.GE.U32.AND P0, PT, R6, 0x4, PT ;  /* 0x000000040600780c */ /* 0x000fe40003f06070 */
[----:B------:R-:W-:-:S04]  /*0970*/  VIMNMX.U32 R2, PT, PT, R2, 0x2, PT ;  /* 0x0000000202027848 */ /* 0x000fc80003fe0000 */
[----:B------:R-:W-:-:S04]  /*0980*/  SHF.L.U32 R2, R2, 0x2, RZ ;  /* 0x0000000202027819 */ /* 0x000fc800000006ff */
[----:B--2---:R-:W0:Y:S02]  /*0990*/  LDC R16, c[0x2][R2] ;  /* 0x0080000002107b82 */ /* 0x004e240000000800 */
[----:B0-----:R-:W-:Y:S01]  /*09a0*/  SHF.R.S32.HI R17, RZ, 0x1f, R16 ;  /* 0x0000001fff117819 */ /* 0x001fe20000011410 */
[----:B------:R-:W-:Y:S06]  /*09b0*/  @!P0 BRA `(.L_x_14) ;  /* 0x0000000000348947 */ /* 0x000fec0003800000 */
[----:B------:R-:W0:Y:S01]  /*09c0*/  LDC R15, c[0x0][0x390] ;  /* 0x0000e400ff0f7b82 */ /* 0x000e220000000800 */
        /* <DEDUP_REMOVED lines=12> */
.L_x_14:
[----:B------:R-:W-:Y:S05]  /*0a90*/  BSYNC.RECONVERGENT B3 ;  /* 0x0000000000037941 */ /* 0x000fea0003800200 */
.L_x_13:
[----:B------:R-:W-:Y:S05]  /*0aa0*/  BRX R16 -0xab0                                                          (*"BRANCH_TARGETS .L_x_9,.L_x_95,.L_x_96"*) ;  /* 0xfffffff410547949 */ /* 0x000fea000383ffff */
.L_x_96:
[----:B0-----:R-:W0:Y:S08]  /*0ab0*/  LDC R9, c[0x0][0x390] ;  /* 0x0000e400ff097b82 */ /* 0x001e300000000800 */
[----:B------:R-:W1:Y:S01]  /*0ac0*/  LDC.64 R4, c[0x0][0x3a0] ;  /* 0x0000e800ff047b82 */ /* 0x000e620000000a00 */
[C---:B0-----:R-:W-:Y:S01]  /*0ad0*/  IMAD R11, R0.reuse, R9, R7 ;  /* 0x00000009000b7224 */ /* 0x041fe200078e0207 */
[----:B------:R-:W-:-:S03]  /*0ae0*/  IADD3 R0, PT, PT, R0, 0x2, RZ ;  /* 0x0000000200007810 */ /* 0x000fc60007ffe0ff */
[----:B-1----:R-:W-:Y:S01]  /*0af0*/  IMAD.WIDE R4, R11, 0x4, R4 ;  /* 0x000000040b047825 */ /* 0x002fe200078e0204 */
[----:B------:R-:W-:-:S03]  /*0b00*/  MOV R11, 0x7fffffff ;  /* 0x7fffffff000b7802 */ /* 0x000fc60000000f00 */
[----:B------:R-:W-:Y:S02]  /*0b10*/  IMAD.WIDE.U32 R8, R9, 0x4, R4 ;  /* 0x0000000409087825 */ /* 0x000fe400078e0004 */
[----:B------:R1:W-:Y:S04]  /*0b20*/  STG.E desc[UR24][R4.64], R11 ;  /* 0x0000000b04007986 */ /* 0x0003e8000c101918 */
[----:B------:R1:W-:Y:S02]  /*0b30*/  STG.E desc[UR24][R8.64], R11 ;  /* 0x0000000b08007986 */ /* 0x0003e4000c101918 */
.L_x_95:
[----:B------:R-:W-:-:S04]  /*0b40*/  LOP3.LUT R2, R12, 0x1, RZ, 0xc0, !PT ;  /* 0x000000010c027812 */ /* 0x000fc800078ec0ff */
[----:B------:R-:W-:-:S13]  /*0b50*/  ISETP.NE.U32.AND P0, PT, R2, 0x1, PT ;  /* 0x000000010200780c */ /* 0x000fda0003f05070 */
[----:B01----:R-:W0:Y:S01]  /*0b60*/  @!P0 LDC R9, c[0x0][0x390] ;  /* 0x0000e400ff098b82 */ /* 0x003e220000000800 */
[----:B------:R-:W-:-:S07]  /*0b70*/  @!P0 MOV R11, 0x7fffffff ;  /* 0x7fffffff000b8802 */ /* 0x000fce0000000f00 */
[----:B------:R-:W1:Y:S01]  /*0b80*/  @!P0 LDC.64 R4, c[0x0][0x3a0] ;  /* 0x0000e800ff048b82 */ /* 0x000e620000000a00 */
[----:B0-----:R-:W-:-:S04]  /*0b90*/  @!P0 IMAD R9, R0, R9, R7 ;  /* 0x0000000900098224 */ /* 0x001fc800078e0207 */
[----:B-1----:R-:W-:-:S05]  /*0ba0*/  @!P0 IMAD.WIDE R4, R9, 0x4, R4 ;  /* 0x0000000409048825 */ /* 0x002fca00078e0204 */
[----:B------:R1:W-:Y:S02]  /*0bb0*/  @!P0 STG.E desc[UR24][R4.64], R11 ;  /* 0x0000000b04008986 */ /* 0x0003e4000c101918 */
.L_x_9:
[----:B------:R-:W-:Y:S05]  /*0bc0*/  BSYNC.RECONVERGENT B2 ;  /* 0x0000000000027941 */ /* 0x000fea0003800200 */
.L_x_8:
[----:B0-2---:R-:W0:Y:S01]  /*0bd0*/  LDC R9, c[0x0][0x390] ;  /* 0x0000e400ff097b82 */ /* 0x005e220000000800 */
[----:B-1----:R-:W-:Y:S01]  /*0be0*/  HFMA2 R5, -RZ, RZ, 4.4765625, 0 ;  /* 0x447a0000ff057431 */ /* 0x002fe200000001ff */
[----:B------:R-:W-:-:S04]  /*0bf0*/  IADD3 R6, PT, PT, R12, 0x1, RZ ;  /* 0x000000010c067810 */ /* 0x000fc80007ffe0ff */
[----:B------:R-:W-:Y:S02]  /*0c00*/  ISETP.GE.U32.AND P0, PT, R6, R3, PT ;  /* 0x000000030600720c */ /* 0x000fe40003f06070 */
[----:B------:R-:W1:Y:S01]  /*0c10*/  LDC.64 R16, c[0x0][0x3a0] ;  /* 0x0000e800ff107b82 */ /* 0x000e620000000a00 */
[----:B0-----:R-:W-:-:S04]  /*0c20*/  IMAD R11, R12, R9, R7 ;  /* 0x000000090c0b7224 */ /* 0x001fc800078e0207 */
[----:B-1----:R-:W-:-:S05]  /*0c30*/  IMAD.WIDE R16, R11, 0x4, R16 ;  /* 0x000000040b107825 */ /* 0x002fca00078e0210 */
[----:B------:R0:W-:Y:S01]  /*0c40*/  STG.E desc[UR24][R16.64], R5 ;  /* 0x0000000510007986 */ /* 0x0001e2000c101918 */
[----:B------:R-:W-:Y:S05]  /*0c50*/  @P0 BRA `(.L_x_5) ;  /* 0x0000001400440947 */ /* 0x000fea0003800000 */
[----:B------:R-:W1:Y:S08]  /*0c60*/  LDC.64 R24, c[0x0][0x380] ;  /* 0x0000e000ff187b82 */ /* 0x000e700000000a00 */
[----:B------:R-:W2:Y:S01]  /*0c70*/  LDC.64 R18, c[0x0][0x388] ;  /* 0x0000e200ff127b82 */ /* 0x000ea20000000a00 */
[----:B-1----:R-:W-:-:S05]  /*0c80*/  IMAD.WIDE R24, R11, 0x4, R24 ;  /* 0x000000040b187825 */ /* 0x002fca00078e0218 */
[----:B------:R-:W3:Y:S01]  /*0c90*/  LDG.E.CONSTANT R0, desc[UR24][R24.64] ;  /* 0x0000001818007981 */ /* 0x000ee2000c1e9900 */
[----:B--2---:R-:W-:-:S05]  /*0ca0*/  IMAD.WIDE R18, R11, 0x4, R18 ;  /* 0x000000040b127825 */ /* 0x004fca00078e0212 */
[----:B------:R-:W2:Y:S01]  /*0cb0*/  LDG.E.CONSTANT R11, desc[UR24][R18.64] ;  /* 0x00000018120b7981 */ /* 0x000ea2000c1e9900 */
[----:B------:R-:W-:-:S04]  /*0cc0*/  LOP3.LUT R2, RZ, R12, RZ, 0x33, !PT ;  /* 0x0000000cff027212 */ /* 0x000fc800078e33ff */
[----:B------:R-:W-:-:S04]  /*0cd0*/  IADD3 R2, PT, PT, R2, R3, RZ ;  /* 0x0000000302027210 */ /* 0x000fc80007ffe0ff */
[----:B------:R-:W-:Y:S01]  /*0ce0*/  LOP3.LUT P0, R14, R2, 0x3, RZ, 0xc0, !PT ;  /* 0x00000003020e7812 */ /* 0x000fe2000780c0ff */
[----:B------:R-:W-:Y:S01]  /*0cf0*/  BSSY.RECONVERGENT B4, `(.L_x_15) ;  /* 0x0000092000047945 */ /* 0x000fe20003800200 */
[----:B0-----:R-:W-:Y:S02]  /*0d00*/  MOV R5, RZ ;  /* 0x000000ff00057202 */ /* 0x001fe40000000f00 */
[----:B------:R-:W-:Y:S02]  /*0d10*/  MOV R4, 0x447a0000 ;  /* 0x447a000000047802 */ /* 0x000fe40000000f00 */
[----:B---3--:R-:W-:Y:S02]  /*0d20*/  MOV R23, R0 ;  /* 0x0000000000177202 */ /* 0x008fe40000000f00 */
[----:B--2---:R-:W-:-:S05]  /*0d30*/  MOV R22, R11 ;  /* 0x0000000b00167202 */ /* 0x004fca0000000f00 */
[----:B------:R-:W-:Y:S05]  /*0d40*/  @!P0 BRA `(.L_x_16) ;  /* 0x0000000800308947 */ /* 0x000fea0003800000 */
[----:B------:R-:W-:-:S05]  /*0d50*/  IMAD.WIDE.U32 R18, R9, 0x4, R18 ;  /* 0x0000000409127825 */ /* 0x000fca00078e0012 */
[----:B------:R-:W2:Y:S01]  /*0d60*/  LDG.E.CONSTANT R22, desc[UR24][R18.64] ;  /* 0x0000001812167981 */ /* 0x000ea2000c1e9900 */
[----:B------:R-:W-:-:S05]  /*0d70*/  IMAD.WIDE.U32 R24, R9, 0x4, R24 ;  /* 0x0000000409187825 */ /* 0x000fca00078e0018 */
[----:B------:R0:W5:Y:S01]  /*0d80*/  LDG.E.CONSTANT R23, desc[UR24][R24.64] ;  /* 0x0000001818177981 */ /* 0x000162000c1e9900 */
[----:B------:R-:W-:Y:S01]  /*0d90*/  BSSY.RECONVERGENT B5, `(.L_x_17) ;  /* 0x0000024000057945 */ /* 0x000fe20003800200 */
[----:B------:R-:W-:Y:S01]  /*0da0*/  HFMA2 R5, -RZ, RZ, 0, 0 ;  /* 0x00000000ff057431 */ /* 0x000fe200000001ff */
[----:B------:R-:W-:Y:S02]  /*0db0*/  MOV R4, 0x447a0000 ;  /* 0x447a000000047802 */ /* 0x000fe40000000f00 */
[----:B--2---:R-:W-:-:S13]  /*0dc0*/  FSETP.GEU.AND P0, PT, R22, R11, PT ;  /* 0x0000000b1600720b */ /* 0x004fda0003f0e000 */
[----:B0-----:R-:W-:Y:S05]  /*0dd0*/  @P0 BRA `(.L_x_18) ;  /* 0x00000000007c0947 */ /* 0x001fea0003800000 */
[----:B------:R-:W0:Y:S01]  /*0de0*/  MUFU.RCP R3, R0 ;  /* 0x0000000000037308 */ /* 0x000e220000001000 */
[C---:B-----5:R-:W-:Y:S01]  /*0df0*/  FADD R2, -R0.reuse, R23 ;  /* 0x0000001700027221 */ /* 0x060fe20000000100 */
[----:B------:R-:W-:Y:S06]  /*0e00*/  BSSY.RECONVERGENT B6, `(.L_x_19) ;  /* 0x000000b000067945 */ /* 0x000fec0003800200 */
[----:B------:R-:W1:Y:S01]  /*0e10*/  FCHK P0, R2, R0 ;  /* 0x0000000002007302 */ /* 0x000e620000000000 */
[----:B0-----:R-:W-:-:S04]  /*0e20*/  FFMA R4, -R0, R3, 1 ;  /* 0x3f80000000047423 */ /* 0x001fc80000000103 */
[----:B------:R-:W-:-:S04]  /*0e30*/  FFMA R3, R3, R4, R3 ;  /* 0x0000000403037223 */ /* 0x000fc80000000003 */
[----:B------:R-:W-:-:S04]  /*0e40*/  FFMA R4, R2, R3, RZ ;  /* 0x0000000302047223 */ /* 0x000fc800000000ff */
[----:B------:R-:W-:-:S04]  /*0e50*/  FFMA R5, -R0, R4, R2 ;  /* 0x0000000400057223 */ /* 0x000fc80000000102 */
[----:B------:R-:W-:Y:S01]  /*0e60*/  FFMA R3, R3, R5, R4 ;  /* 0x0000000503037223 */ /* 0x000fe20000000004 */
[----:B-1----:R-:W-:Y:S06]  /*0e70*/  @!P0 BRA `(.L_x_20) ;  /* 0x00000000000c8947 */ /* 0x002fec0003800000 */
[----:B------:R-:W-:-:S07]  /*0e80*/  MOV R8, 0xea0 ;  /* 0x00000ea000087802 */ /* 0x000fce0000000f00 */
[----:B------:R-:W-:Y:S05]  /*0e90*/  CALL.REL.NOINC `($__internal_0_$__cuda_sm3x_div_rn_noftz_f32_slowpath) ;  /* 0x0000001000d07944 */ /* 0x000fea0003c00000 */
[----:B------:R-:W-:-:S07]  /*0ea0*/  MOV R3, R0 ;  /* 0x0000000000037202 */ /* 0x000fce0000000f00 */
.L_x_20:
[----:B------:R-:W-:Y:S05]  /*0eb0*/  BSYNC.RECONVERGENT B6 ;  /* 0x0000000000067941 */ /* 0x000fea0003800200 */
.L_x_19:
[----:B------:R-:W-:-:S04]  /*0ec0*/  FMUL R2, R3, 1000 ;  /* 0x447a000003027820 */ /* 0x000fc80000400000 */
[----:B------:R-:W-:-:S04]  /*0ed0*/  FFMA R0, R3, 1000, -R2 ;  /* 0x447a000003007823 */ /* 0x000fc80000000802 */
[----:B------:R-:W-:-:S04]  /*0ee0*/  FFMA R3, RZ, R3, R0 ;  /* 0x00000003ff037223 */ /* 0x000fc80000000000 */
[----:B------:R-:W-:-:S04]  /*0ef0*/  FADD R5, R2, R3 ;  /* 0x0000000302057221 */ /* 0x000fc80000000000 */
[----:B------:R-:W-:Y:S01]  /*0f00*/  FADD R9, R5, 1000 ;  /* 0x447a000005097421 */ /* 0x000fe20000000000 */
[----:B------:R-:W-:-:S03]  /*0f10*/  FADD R2, -R2, R5 ;  /* 0x0000000502027221 */ /* 0x000fc60000000100 */
[----:B------:R-:W-:Y:S01]  /*0f20*/  FADD R0, R9, -1000 ;  /* 0xc47a000009007421 */ /* 0x000fe20000000000 */
[----:B------:R-:W-:-:S03]  /*0f30*/  FADD R2, R3, -R2 ;  /* 0x8000000203027221 */ /* 0x000fc60000000000 */
[--C-:B------:R-:W-:Y:S01]  /*0f40*/  FADD R4, -R9, R0.reuse ;  /* 0x0000000009047221 */ /* 0x100fe20000000100 */
[----:B------:R-:W-:Y:S01]  /*0f50*/  FADD R5, R5, -R0 ;  /* 0x8000000005057221 */ /* 0x000fe20000000000 */
[----:B------:R-:W-:Y:S02]  /*0f60*/  FADD R3, RZ, R2 ;  /* 0x00000002ff037221 */ /* 0x000fe40000000000 */
[----:B------:R-:W-:-:S04]  /*0f70*/  FADD R4, R4, 1000 ;  /* 0x447a000004047421 */ /* 0x000fc80000000000 */
[----:B------:R-:W-:-:S04]  /*0f80*/  FADD R4, R4, R5 ;  /* 0x0000000504047221 */ /* 0x000fc80000000000 */
[----:B------:R-:W-:-:S04]  /*0f90*/  FADD R0, R4, R3 ;  /* 0x0000000304007221 */ /* 0x000fc80000000000 */
[----:B------:R-:W-:-:S04]  /*0fa0*/  FADD R4, R9, R0 ;  /* 0x0000000009047221 */ /* 0x000fc80000000000 */
[----:B------:R-:W-:-:S04]  /*0fb0*/  FADD R5, R9, -R4 ;  /* 0x8000000409057221 */ /* 0x000fc80000000000 */
[----:B------:R-:W-:-:S07]  /*0fc0*/  FADD R5, R0, R5 ;  /* 0x0000000500057221 */ /* 0x000fce0000000000 */
.L_x_18:
[----:B------:R-:W-:Y:S05]  /*0fd0*/  BSYNC.RECONVERGENT B5 ;  /* 0x0000000000057941 */ /* 0x000fea0003800200 */
.L_x_17:
[----:B------:R-:W0:Y:S01]  /*0fe0*/  LDC R9, c[0x0][0x390] ;  /* 0x0000e400ff097b82 */ /* 0x000e220000000800 */
[----:B------:R-:W-:Y:S01]  /*0ff0*/  FADD R3, R5, R4 ;  /* 0x0000000405037221 */ /* 0x000fe20000000000 */
[----:B------:R-:W-:Y:S02]  /*1000*/  ISETP.NE.AND P0, PT, R14, 0x1, PT ;  /* 0x000000010e00780c */ /* 0x000fe40003f05270 */
[----:B------:R-:W-:Y:S01]  /*1010*/  IADD3 R6, PT, PT, R12, 0x2, RZ ;  /* 0x000000020c067810 */ /* 0x000fe20007ffe0ff */
[----:B0-----:R-:W-:-:S05]  /*1020*/  IMAD.WIDE.U32 R16, R9, 0x4, R16 ;  /* 0x0000000409107825 */ /* 0x001fca00078e0010 */
[----:B------:R0:W-:Y:S05]  /*1030*/  STG.E desc[UR24][R16.64], R3 ;  /* 0x0000000310007986 */ /* 0x0001ea000c101918 */
[----:B------:R-:W-:Y:S05]  /*1040*/  @!P0 BRA `(.L_x_16) ;  /* 0x0000000400708947 */ /* 0x000fea0003800000 */
[----:B------:R-:W-:-:S05]  /*1050*/  IMAD.WIDE.U32 R18, R9, 0x4, R18 ;  /* 0x0000000409127825 */ /* 0x000fca00078e0012 */
[----:B0-----:R-:W2:Y:S01]  /*1060*/  LDG.E.CONSTANT R3, desc[UR24][R18.64] ;  /* 0x0000001812037981 */ /* 0x001ea2000c1e9900 */
[----:B------:R-:W-:-:S05]  /*1070*/  IMAD.WIDE.U32 R24, R9, 0x4, R24 ;  /* 0x0000000409187825 */ /* 0x000fca00078e0018 */
[----:B------:R0:W5:Y:S01]  /*1080*/  LDG.E.CONSTANT R13, desc[UR24][R24.64] ;  /* 0x00000018180d7981 */ /* 0x000162000c1e9900 */
[----:B------:R-:W-:Y:S01]  /*1090*/  BSSY.RECONVERGENT B5, `(.L_x_21) ;  /* 0x0000022000057945 */ /* 0x000fe20003800200 */
[----:B--2---:R-:W-:-:S13]  /*10a0*/  FSETP.GEU.AND P0, PT, R3, R22, PT ;  /* 0x000000160300720b */ /* 0x004fda0003f0e000 */
[----:B0-----:R-:W-:Y:S05]  /*10b0*/  @P0 BRA `(.L_x_22) ;  /* 0x00000000007c0947 */ /* 0x001fea0003800000 */
[----:B-----5:R-:W0:Y:S01]  /*10c0*/  MUFU.RCP R0, R23 ;  /* 0x0000001700007308 */ /* 0x020e220000001000 */
[C---:B------:R-:W-:Y:S01]  /*10d0*/  FADD R2, -R23.reuse, R13 ;  /* 0x0000000d17027221 */ /* 0x040fe20000000100 */
        /* <DEDUP_REMOVED lines=8> */
[----:B------:R-:W-:Y:S02]  /*1160*/  MOV R0, R23 ;  /* 0x0000001700007202 */ /* 0x000fe40000000f00 */
[----:B------:R-:W-:-:S07]  /*1170*/  MOV R8, 0x1190 ;  /* 0x0000119000087802 */ /* 0x000fce0000000f00 */
[----:B------:R-:W-:Y:S05]  /*1180*/  CALL.REL.NOINC `($__internal_0_$__cuda_sm3x_div_rn_noftz_f32_slowpath) ;  /* 0x0000001000147944 */ /* 0x000fea0003c00000 */
.L_x_24:
[----:B------:R-:W-:Y:S05]  /*1190*/  BSYNC.RECONVERGENT B6 ;  /* 0x0000000000067941 */ /* 0x000fea0003800200 */
.L_x_23:
[----:B------:R-:W-:-:S04]  /*11a0*/  FMUL R9, R4, R0 ;  /* 0x0000000004097220 */ /* 0x000fc80000400000 */
[----:B------:R-:W-:-:S04]  /*11b0*/  FFMA R2, R4, R0, -R9 ;  /* 0x0000000004027223 */ /* 0x000fc80000000809 */
[----:B------:R-:W-:-:S04]  /*11c0*/  FFMA R2, R5, R0, R2 ;  /* 0x0000000005027223 */ /* 0x000fc80000000002 */
[----:B------:R-:W-:-:S04]  /*11d0*/  FADD R0, R9, R2 ;  /* 0x0000000209007221 */ /* 0x000fc80000000000 */
[--C-:B------:R-:W-:Y:S01]  /*11e0*/  FADD R11, R4, R0.reuse ;  /* 0x00000000040b7221 */ /* 0x100fe20000000000 */
[----:B------:R-:W-:-:S03]  /*11f0*/  FADD R9, -R9, R0 ;  /* 0x0000000009097221 */ /* 0x000fc60000000100 */
[----:B------:R-:W-:Y:S01]  /*1200*/  FADD R6, -R4, R11 ;  /* 0x0000000b04067221 */ /* 0x000fe20000000100 */
[----:B------:R-:W-:-:S03]  /*1210*/  FADD R2, R2, -R9 ;  /* 0x8000000902027221 */ /* 0x000fc60000000000 */
[--C-:B------:R-:W-:Y:S01]  /*1220*/  FADD R15, -R11, R6.reuse ;  /* 0x000000060b0f7221 */ /* 0x100fe20000000100 */
[----:B------:R-:W-:Y:S01]  /*1230*/  FADD R0, R0, -R6 ;  /* 0x8000000600007221 */ /* 0x000fe20000000000 */
[----:B------:R-:W-:Y:S02]  /*1240*/  FADD R5, R5, R2 ;  /* 0x0000000205057221 */ /* 0x000fe40000000000 */
[----:B------:R-:W-:-:S04]  /*1250*/  FADD R15, R4, R15 ;  /* 0x0000000f040f7221 */ /* 0x000fc80000000000 */
[----:B------:R-:W-:-:S04]  /*1260*/  FADD R0, R15, R0 ;  /* 0x000000000f007221 */ /* 0x000fc80000000000 */
[----:B------:R-:W-:-:S04]  /*1270*/  FADD R0, R0, R5 ;  /* 0x0000000500007221 */ /* 0x000fc80000000000 */
[----:B------:R-:W-:-:S04]  /*1280*/  FADD R4, R11, R0 ;  /* 0x000000000b047221 */ /* 0x000fc80000000000 */
[----:B------:R-:W-:-:S04]  /*1290*/  FADD R5, R11, -R4 ;  /* 0x800000040b057221 */ /* 0x000fc80000000000 */
[----:B------:R-:W-:-:S07]  /*12a0*/  FADD R5, R0, R5 ;  /* 0x0000000500057221 */ /* 0x000fce0000000000 */
.L_x_22:
[----:B------:R-:W-:Y:S05]  /*12b0*/  BSYNC.RECONVERGENT B5 ;  /* 0x0000000000057941 */ /* 0x000fea0003800200 */
.L_x_21:
[----:B------:R-:W0:Y:S01]  /*12c0*/  LDC R11, c[0x0][0x390] ;  /* 0x0000e400ff0b7b82 */ /* 0x000e220000000800 */
[----:B------:R-:W-:Y:S01]  /*12d0*/  FADD R9, R5, R4 ;  /* 0x0000000405097221 */ /* 0x000fe20000000000 */
[----:B------:R-:W-:Y:S02]  /*12e0*/  ISETP.NE.AND P0, PT, R14, 0x2, PT ;  /* 0x000000020e00780c */ /* 0x000fe40003f05270 */
[----:B------:R-:W-:Y:S02]  /*12f0*/  IADD3 R6, PT, PT, R12, 0x3, RZ ;  /* 0x000000030c067810 */ /* 0x000fe40007ffe0ff */
[----:B------:R-:W-:Y:S02]  /*1300*/  MOV R22, R3 ;  /* 0x0000000300167202 */ /* 0x000fe40000000f00 */
[----:B-----5:R-:W-:Y:S01]  /*1310*/  MOV R23, R13 ;  /* 0x0000000d00177202 */ /* 0x020fe20000000f00 */
[----:B0-----:R-:W-:-:S05]  /*1320*/  IMAD.WIDE.U32 R16, R11, 0x4, R16 ;  /* 0x000000040b107825 */ /* 0x001fca00078e0010 */
[----:B------:R1:W-:Y:S01]  /*1330*/  STG.E desc[UR24][R16.64], R9 ;  /* 0x0000000910007986 */ /* 0x0003e2000c101918 */
[----:B------:R-:W-:Y:S05]  /*1340*/  @!P0 BRA `(.L_x_16) ;  /* 0x0000000000b08947 */ /* 0x000fea0003800000 */
[----:B------:R-:W-:-:S05]  /*1350*/  IMAD.WIDE.U32 R18, R11, 0x4, R18 ;  /* 0x000000040b127825 */ /* 0x000fca00078e0012 */
[----:B------:R-:W2:Y:S01]  /*1360*/  LDG.E.CONSTANT R22, desc[UR24][R18.64] ;  /* 0x0000001812167981 */ /* 0x000ea2000c1e9900 */
[----:B------:R-:W-:-:S05]  /*1370*/  IMAD.WIDE.U32 R24, R11, 0x4, R24 ;  /* 0x000000040b187825 */ /* 0x000fca00078e0018 */
[----:B------:R0:W5:Y:S01]  /*1380*/  LDG.E.CONSTANT R23, desc[UR24][R24.64] ;  /* 0x0000001818177981 */ /* 0x000162000c1e9900 */
[----:B------:R-:W-:Y:S01]  /*1390*/  BSSY.RECONVERGENT B5, `(.L_x_25) ;  /* 0x0000022000057945 */ /* 0x000fe20003800200 */
[----:B--2---:R-:W-:-:S13]  /*13a0*/  FSETP.GEU.AND P0, PT, R22, R3, PT ;  /* 0x000000031600720b */ /* 0x004fda0003f0e000 */
[----:B0-----:R-:W-:Y:S05]  /*13b0*/  @P0 BRA `(.L_x_26) ;  /* 0x00000000007c0947 */ /* 0x001fea0003800000 */
[----:B------:R-:W0:Y:S01]  /*13c0*/  MUFU.RCP R0, R13 ;  /* 0x0000000d00007308 */ /* 0x000e220000001000 */
[----:B-----5:R-:W-:Y:S01]  /*13d0*/  FADD R2, R23, -R13 ;  /* 0x8000000d17027221 */ /* 0x020fe20000000000 */
[----:B------:R-:W-:Y:S06]  /*13e0*/  BSSY.RECONVERGENT B6, `(.L_x_27) ;  /* 0x000000b000067945 */ /* 0x000fec0003800200 */
[----:B------:R-:W2:Y:S01]  /*13f0*/  FCHK P0, R2, R13 ;  /* 0x0000000d02007302 */ /* 0x000ea20000000000 */
[----:B0-----:R-:W-:-:S04]  /*1400*/  FFMA R3, -R13, R0, 1 ;  /* 0x3f8000000d037423 */ /* 0x001fc80000000100 */
[----:B------:R-:W-:-:S04]  /*1410*/  FFMA R3, R0, R3, R0 ;  /* 0x0000000300037223 */ /* 0x000fc80000000000 */
[----:B------:R-:W-:-:S04]  /*1420*/  FFMA R0, R2, R3, RZ ;  /* 0x0000000302007223 */ /* 0x000fc800000000ff */
[----:B------:R-:W-:-:S04]  /*1430*/  FFMA R6, -R13, R0, R2 ;  /* 0x000000000d067223 */ /* 0x000fc80000000102 */
[----:B------:R-:W-:Y:S01]  /*1440*/  FFMA R0, R3, R6, R0 ;  /* 0x0000000603007223 */ /* 0x000fe20000000000 */
[----:B--2---:R-:W-:Y:S06]  /*1450*/  @!P0 BRA `(.L_x_28) ;  /* 0x00000000000c8947 */ /* 0x004fec0003800000 */
[----:B------:R-:W-:Y:S02]  /*1460*/  MOV R0, R13 ;  /* 0x0000000d00007202 */ /* 0x000fe40000000f00 */
[----:B------:R-:W-:-:S07]  /*1470*/  MOV R8, 0x1490 ;  /* 0x0000149000087802 */ /* 0x000fce0000000f00 */
[----:B-1----:R-:W-:Y:S05]  /*1480*/  CALL.REL.NOINC `($__internal_0_$__cuda_sm3x_div_rn_noftz_f32_slowpath) ;  /* 0x0000000c00547944 */ /* 0x002fea0003c00000 */
.L_x_28:
[----:B------:R-:W-:Y:S05]  /*1490*/  BSYNC.RECONVERGENT B6 ;  /* 0x0000000000067941 */ /* 0x000fea0003800200 */
.L_x_27:
[----:B------:R-:W-:-:S04]  /*14a0*/  FMUL R3, R4, R0 ;  /* 0x0000000004037220 */ /* 0x000fc80000400000 */
[----:B------:R-:W-:-:S04]  /*14b0*/  FFMA R2, R4, R0, -R3 ;  /* 0x0000000004027223 */ /* 0x000fc80000000803 */
[----:B------:R-:W-:-:S04]  /*14c0*/  FFMA R2, R5, R0, R2 ;  /* 0x0000000005027223 */ /* 0x000fc80000000002 */
[----:B------:R-:W-:-:S04]  /*14d0*/  FADD R0, R3, R2 ;  /* 0x0000000203007221 */ /* 0x000fc80000000000 */
[--C-:B-1----:R-:W-:Y:S01]  /*14e0*/  FADD R9, R4, R0.reuse ;  /* 0x0000000004097221 */ /* 0x102fe20000000000 */
[----:B------:R-:W-:-:S03]  /*14f0*/  FADD R3, -R3, R0 ;  /* 0x0000000003037221 */ /* 0x000fc60000000100 */
[----:B------:R-:W-:Y:S01]  /*1500*/  FADD R6, -R4, R9 ;  /* 0x0000000904067221 */ /* 0x000fe20000000100 */
[----:B------:R-:W-:-:S03]  /*1510*/  FADD R2, R2, -R3 ;  /* 0x8000000302027221 */ /* 0x000fc60000000000 */
[--C-:B------:R-:W-:Y:S01]  /*1520*/  FADD R11, R9, -R6.reuse ;  /* 0x80000006090b7221 */ /* 0x100fe20000000000 */
[----:B------:R-:W-:Y:S01]  /*1530*/  FADD R0, R0, -R6 ;  /* 0x8000000600007221 */ /* 0x000fe20000000000 */
[----:B------:R-:W-:Y:S02]  /*1540*/  FADD R5, R5, R2 ;  /* 0x0000000205057221 */ /* 0x000fe40000000000 */
[----:B------:R-:W-:-:S04]  /*1550*/  FADD R11, R4, -R11 ;  /* 0x8000000b040b7221 */ /* 0x000fc80000000000 */
[----:B------:R-:W-:-:S04]  /*1560*/  FADD R0, R11, R0 ;  /* 0x000000000b007221 */ /* 0x000fc80000000000 */
[----:B------:R-:W-:-:S04]  /*1570*/  FADD R0, R0, R5 ;  /* 0x0000000500007221 */ /* 0x000fc80000000000 */
[----:B------:R-:W-:-:S04]  /*1580*/  FADD R4, R9, R0 ;  /* 0x0000000009047221 */ /* 0x000fc80000000000 */
[----:B------:R-:W-:-:S04]  /*1590*/  FADD R5, -R9, R4 ;  /* 0x0000000409057221 */ /* 0x000fc80000000100 */
[----:B------:R-:W-:-:S07]  /*15a0*/  FADD R5, R0, -R5 ;  /* 0x8000000500057221 */ /* 0x000fce0000000000 */
.L_x_26:
[----:B------:R-:W-:Y:S05]  /*15b0*/  BSYNC.RECONVERGENT B5 ;  /* 0x0000000000057941 */ /* 0x000fea0003800200 */
.L_x_25:
[----:B-1----:R-:W0:Y:S01]  /*15c0*/  LDC R9, c[0x0][0x390] ;  /* 0x0000e400ff097b82 */ /* 0x002e220000000800 */
[----:B------:R-:W-:Y:S01]  /*15d0*/  FADD R3, R5, R4 ;  /* 0x0000000405037221 */ /* 0x000fe20000000000 */
[----:B------:R-:W-:Y:S01]  /*15e0*/  IADD3 R6, PT, PT, R12, 0x4, RZ ;  /* 0x000000040c067810 */ /* 0x000fe20007ffe0ff */
[----:B0-----:R-:W-:-:S05]  /*15f0*/  IMAD.WIDE.U32 R16, R9, 0x4, R16 ;  /* 0x0000000409107825 */ /* 0x001fca00078e0010 */
[----:B------:R2:W-:Y:S02]  /*1600*/  STG.E desc[UR24][R16.64], R3 ;  /* 0x0000000310007986 */ /* 0x0005e4000c101918 */
.L_x_16:
[----:B------:R-:W-:Y:S05]  /*1610*/  BSYNC.RECONVERGENT B4 ;  /* 0x0000000000047941 */ /* 0x000fea0003800200 */
.L_x_15:
[----:B-1----:R-:W1:Y:S08]  /*1620*/  LDC R9, c[0x0][0x394] ;  /* 0x0000e500ff097b82 */ /* 0x002e700000000800 */
[----:B0-2---:R-:W2:Y:S08]  /*1630*/  LDC R3, c[0x0][0x390] ;  /* 0x0000e400ff037b82 */ /* 0x005eb00000000800 */
[----:B------:R-:W3:Y:S08]  /*1640*/  LDC.64 R18, c[0x0][0x3a0] ;  /* 0x0000e800ff127b82 */ /* 0x000ef00000000a00 */
[----:B------:R-:W4:Y:S01]  /*1650*/  LDC.64 R16, c[0x0][0x380] ;  /* 0x0000e000ff107b82 */ /* 0x000f220000000a00 */
[----:B-1----:R-:W-:-:S04]  /*1660*/  IADD3 R12, PT, PT, -R12, -0x2, R9 ;  /* 0xfffffffe0c0c7810 */ /* 0x002fc80007ffe109 */
[----:B------:R-:W-:-:S03]  /*1670*/  ISETP.GE.U32.AND P0, PT, R12, 0x3, PT ;  /* 0x000000030c00780c */ /* 0x000fc60003f06070 */
[----:B------:R-:W1:Y:S10]  /*1680*/  LDC.64 R14, c[0x0][0x388] ;  /* 0x0000e200ff0e7b82 */ /* 0x000e740000000a00 */
[----:B--23--:R-:W-:Y:S05]  /*1690*/  @!P0 BRA `(.L_x_5) ;  /* 0x0000000800b48947 */ /* 0x00cfea0003800000 */
.L_x_45:
[----:B------:R-:W0:Y:S02]  /*16a0*/  LDCU.64 UR10, c[0x0][0x390] ;  /* 0x00007200ff0a77ac */ /* 0x000e240008000a00 */
[----:B0-----:R-:W-:-:S04]  /*16b0*/  IMAD R24, R6, UR10, R7 ;  /* 0x0000000a06187c24 */ /* 0x001fc8000f8e0207 */
[----:B-1----:R-:W-:-:S05]  /*16c0*/  IMAD.WIDE R30, R24, 0x4, R14 ;  /* 0x00000004181e7825 */ /* 0x002fca00078e020e */
[----:B--2---:R-:W2:Y:S01]  /*16d0*/  LDG.E.CONSTANT R13, desc[UR24][R30.64] ;  /* 0x000000181e0d7981 */ /* 0x004ea2000c1e9900 */
[----:B----4-:R-:W-:-:S05]  /*16e0*/  IMAD.WIDE R26, R24, 0x4, R16 ;  /* 0x00000004181a7825 */ /* 0x010fca00078e0210 */
[----:B-----5:R0:W5:Y:S01]  /*16f0*/  LDG.E.CONSTANT R12, desc[UR24][R26.64] ;  /* 0x000000181a0c7981 */ /* 0x020162000c1e9900 */
[----:B------:R-:W-:Y:S01]  /*1700*/  IADD3 R6, PT, PT, R6, 0x4, RZ ;  /* 0x0000000406067810 */ /* 0x000fe20007ffe0ff */
[----:B------:R-:W-:Y:S03]  /*1710*/  BSSY.RECONVERGENT B4, `(.L_x_29) ;  /* 0x0000023000047945 */ /* 0x000fe60003800200 */
[----:B------:R-:W-:Y:S02]  /*1720*/  ISETP.NE.AND P2, PT, R6, UR11, PT ;  /* 0x0000000b06007c0c */ /* 0x000fe4000bf45270 */
[----:B--2---:R-:W-:-:S13]  /*1730*/  FSETP.GEU.AND P0, PT, R13, R22, PT ;  /* 0x000000160d00720b */ /* 0x004fda0003f0e000 */
[----:B0-----:R-:W-:Y:S05]  /*1740*/  @P0 BRA `(.L_x_30) ;  /* 0x00000000007c0947 */ /* 0x001fea0003800000 */
[----:B------:R-:W0:Y:S01]  /*1750*/  MUFU.RCP R0, R23 ;  /* 0x0000001700007308 */ /* 0x000e220000001000 */
[----:B-----5:R-:W-:Y:S01]  /*1760*/  FADD R2, R12, -R23 ;  /* 0x800000170c027221 */ /* 0x020fe20000000000 */
[----:B------:R-:W-:Y:S06]  /*1770*/  BSSY.RECONVERGENT B5, `(.L_x_31) ;  /* 0x000000b000057945 */ /* 0x000fec0003800200 */
[----:B------:R-:W1:Y:S01]  /*1780*/  FCHK P0, R2, R23 ;  /* 0x0000001702007302 */ /* 0x000e620000000000 */
[----:B0-----:R-:W-:-:S04]  /*1790*/  FFMA R9, R0, -R23, 1 ;  /* 0x3f80000000097423 */ /* 0x001fc80000000817 */
[----:B------:R-:W-:-:S04]  /*17a0*/  FFMA R9, R0, R9, R0 ;  /* 0x0000000900097223 */ /* 0x000fc80000000000 */
[----:B------:R-:W-:-:S04]  /*17b0*/  FFMA R0, R2, R9, RZ ;  /* 0x0000000902007223 */ /* 0x000fc800000000ff */
[----:B------:R-:W-:-:S04]  /*17c0*/  FFMA R8, R0, -R23, R2 ;  /* 0x8000001700087223 */ /* 0x000fc80000000002 */
[----:B------:R-:W-:Y:S01]  /*17d0*/  FFMA R0, R9, R8, R0 ;  /* 0x0000000809007223 */ /* 0x000fe20000000000 */
[----:B-1----:R-:W-:Y:S06]  /*17e0*/  @!P0 BRA `(.L_x_32) ;  /* 0x00000000000c8947 */ /* 0x002fec0003800000 */
[----:B------:R-:W-:Y:S02]  /*17f0*/  MOV R0, R23 ;  /* 0x0000001700007202 */ /* 0x000fe40000000f00 */
[----:B------:R-:W-:-:S07]  /*1800*/  MOV R8, 0x1820 ;  /* 0x0000182000087802 */ /* 0x000fce0000000f00 */
[----:B------:R-:W-:Y:S05]  /*1810*/  CALL.REL.NOINC `($__internal_0_$__cuda_sm3x_div_rn_noftz_f32_slowpath) ;  /* 0x0000000800707944 */ /* 0x000fea0003c00000 */
.L_x_32:
[----:B------:R-:W-:Y:S05]  /*1820*/  BSYNC.RECONVERGENT B5 ;  /* 0x0000000000057941 */ /* 0x000fea0003800200 */
.L_x_31:
        /* <DEDUP_REMOVED lines=17> */
.L_x_30:
[----:B------:R-:W-:Y:S05]  /*1940*/  BSYNC.RECONVERGENT B4 ;  /* 0x0000000000047941 */ /* 0x000fea0003800200 */
.L_x_29:
[----:B------:R-:W-:-:S05]  /*1950*/  IMAD.WIDE.U32 R30, R3, 0x4, R30 ;  /* 0x00000004031e7825 */ /* 0x000fca00078e001e */
[----:B------:R-:W2:Y:S01]  /*1960*/  LDG.E.CONSTANT R22, desc[UR24][R30.64] ;  /* 0x000000181e167981 */ /* 0x000ea2000c1e9900 */
[----:B------:R-:W-:-:S05]  /*1970*/  IMAD.WIDE.U32 R26, R3, 0x4, R26 ;  /* 0x00000004031a7825 */ /* 0x000fca00078e001a */
[----:B------:R0:W5:Y:S01]  /*1980*/  LDG.E.CONSTANT R23, desc[UR24][R26.64] ;  /* 0x000000181a177981 */ /* 0x000162000c1e9900 */
[----:B------:R-:W-:Y:S01]  /*1990*/  FADD R9, R5, R4 ;  /* 0x0000000405097221 */ /* 0x000fe20000000000 */
[----:B------:R-:W-:Y:S01]  /*19a0*/  IMAD.WIDE R28, R24, 0x4, R18 ;  /* 0x00000004181c7825 */ /* 0x000fe200078e0212 */
[----:B------:R-:W-:Y:S04]  /*19b0*/  BSSY.RECONVERGENT B4, `(.L_x_33) ;  /* 0x0000023000047945 */ /* 0x000fe80003800200 */
[----:B------:R0:W-:Y:S01]  /*19c0*/  STG.E desc[UR24][R28.64], R9 ;  /* 0x000000091c007986 */ /* 0x0001e2000c101918 */
        /* <DEDUP_REMOVED lines=15> */
.L_x_36:
[----:B------:R-:W-:Y:S05]  /*1ac0*/  BSYNC.RECONVERGENT B5 ;  /* 0x0000000000057941 */ /* 0x000fea0003800200 */
.L_x_35:
        /* <DEDUP_REMOVED lines=17> */
.L_x_34:
[----:B------:R-:W-:Y:S05]  /*1be0*/  BSYNC.RECONVERGENT B4 ;  /* 0x0000000000047941 */ /* 0x000fea0003800200 */
.L_x_33:
[----:B------:R-:W-:-:S05]  /*1bf0*/  IMAD.WIDE.U32 R30, R3, 0x4, R30 ;  /* 0x00000004031e7825 */ /* 0x000fca00078e001e */
[----:B------:R-:W2:Y:S01]  /*1c00*/  LDG.E.CONSTANT R25, desc[UR24][R30.64] ;  /* 0x000000181e197981 */ /* 0x000ea2000c1e9900 */
[----:B------:R-:W-:-:S05]  /*1c10*/  IMAD.WIDE.U32 R26, R3, 0x4, R26 ;  /* 0x00000004031a7825 */ /* 0x000fca00078e001a */
[----:B------:R0:W5:Y:S02]  /*1c20*/  LDG.E.CONSTANT R24, desc[UR24][R26.64] ;  /* 0x000000181a187981 */ /* 0x000164000c1e9900 */
[----:B-----5:R-:W-:-:S04]  /*1c30*/  IMAD.WIDE.U32 R12, R3, 0x4, R28 ;  /* 0x00000004030c7825 */ /* 0x020fc800078e001c */
[----:B------:R-:W-:Y:S01]  /*1c40*/  FADD R9, R5, R4 ;  /* 0x0000000405097221 */ /* 0x000fe20000000000 */
[----:B------:R-:W-:Y:S04]  /*1c50*/  BSSY.RECONVERGENT B4, `(.L_x_37) ;  /* 0x0000023000047945 */ /* 0x000fe80003800200 */
[----:B------:R0:W-:Y:S01]  /*1c60*/  STG.E desc[UR24][R12.64], R9 ;  /* 0x000000090c007986 */ /* 0x0001e2000c101918 */
[----:B--2---:R-:W-:-:S13]  /*1c70*/  FSETP.GEU.AND P0, PT, R25, R22, PT ;  /* 0x000000161900720b */ /* 0x004fda0003f0e000 */
[----:B0-----:R-:W-:Y:S05]  /*1c80*/  @P0 BRA `(.L_x_38) ;  /* 0x00000000007c0947 */ /* 0x001fea0003800000 */
[----:B------:R-:W0:Y:S01]  /*1c90*/  MUFU.RCP R0, R23 ;  /* 0x0000001700007308 */ /* 0x000e220000001000 */
        /* <DEDUP_REMOVED lines=12> */
.L_x_40:
[----:B------:R-:W-:Y:S05]  /*1d60*/  BSYNC.RECONVERGENT B5 ;  /* 0x0000000000057941 */ /* 0x000fea0003800200 */
.L_x_39:
        /* <DEDUP_REMOVED lines=17> */
.L_x_38:
[----:B------:R-:W-:Y:S05]  /*1e80*/  BSYNC.RECONVERGENT B4 ;  /* 0x0000000000047941 */ /* 0x000fea0003800200 */
.L_x_37:
[----:B------:R-:W-:-:S05]  /*1e90*/  IMAD.WIDE.U32 R30, R3, 0x4, R30 ;  /* 0x00000004031e7825 */ /* 0x000fca00078e001e */
[----:B------:R-:W2:Y:S01]  /*1ea0*/  LDG.E.CONSTANT R22, desc[UR24][R30.64] ;  /* 0x000000181e167981 */ /* 0x000ea2000c1e9900 */
[----:B------:R-:W-:-:S05]  /*1eb0*/  IMAD.WIDE.U32 R26, R3, 0x4, R26 ;  /* 0x00000004031a7825 */ /* 0x000fca00078e001a */
[----:B------:R0:W5:Y:S01]  /*1ec0*/  LDG.E.CONSTANT R23, desc[UR24][R26.64] ;  /* 0x000000181a177981 */ /* 0x000162000c1e9900 */
[----:B------:R-:W-:-:S04]  /*1ed0*/  IMAD.WIDE.U32 R12, R3, 0x4, R12 ;  /* 0x00000004030c7825 */ /* 0x000fc800078e000c */
[----:B------:R-:W-:Y:S01]  /*1ee0*/  FADD R9, R5, R4 ;  /* 0x0000000405097221 */ /* 0x000fe20000000000 */
[----:B------:R-:W-:Y:S04]  /*1ef0*/  BSSY.RECONVERGENT B4, `(.L_x_41) ;  /* 0x0000023000047945 */ /* 0x000fe80003800200 */
[----:B------:R0:W-:Y:S01]  /*1f00*/  STG.E desc[UR24][R12.64], R9 ;  /* 0x000000090c007986 */ /* 0x0001e2000c101918 */
[----:B--2---:R-:W-:-:S13]  /*1f10*/  FSETP.GEU.AND P0, PT, R22, R25, PT ;  /* 0x000000191600720b */ /* 0x004fda0003f0e000 */
[----:B0-----:R-:W-:Y:S05]  /*1f20*/  @P0 BRA `(.L_x_42) ;  /* 0x00000000007c0947 */ /* 0x001fea0003800000 */
[----:B------:R-:W0:Y:S01]  /*1f30*/  MUFU.RCP R9, R24 ;  /* 0x0000001800097308 */ /* 0x000e220000001000 */
[----:B-----5:R-:W-:Y:S01]  /*1f40*/  FADD R2, R23, -R24 ;  /* 0x8000001817027221 */ /* 0x020fe20000000000 */
        /* <DEDUP_REMOVED lines=11> */
.L_x_44:
[----:B------:R-:W-:Y:S05]  /*2000*/  BSYNC.RECONVERGENT B5 ;  /* 0x0000000000057941 */ /* 0x000fea0003800200 */
.L_x_43:
        /* <DEDUP_REMOVED lines=17> */
.L_x_42:
[----:B------:R-:W-:Y:S05]  /*2120*/  BSYNC.RECONVERGENT B4 ;  /* 0x0000000000047941 */ /* 0x000fea0003800200 */
.L_x_41:
[----:B------:R-:W-:-:S04]  /*2130*/  IMAD.WIDE.U32 R12, R3, 0x4, R12 ;  /* 0x00000004030c7825 */ /* 0x000fc800078e000c */
[----:B------:R-:W-:-:S05]  /*2140*/  FADD R9, R5, R4 ;  /* 0x0000000405097221 */ /* 0x000fca0000000000 */
[----:B------:R2:W-:Y:S01]  /*2150*/  STG.E desc[UR24][R12.64], R9 ;  /* 0x000000090c007986 */ /* 0x0005e2000c101918 */
[----:B------:R-:W-:Y:S05]  /*2160*/  @P2 BRA `(.L_x_45) ;  /* 0xfffffff4004c2947 */ /* 0x000fea000383ffff */
.L_x_5:
[----:B------:R-:W-:Y:S05]  /*2170*/  BSYNC.RECONVERGENT B0 ;  /* 0x0000000000007941 */ /* 0x000fea0003800200 */
.L_x_1:
[----:B------:R-:W4:Y:S01]  /*2180*/  LDCU UR8, c[0x0][0x390] ;  /* 0x00007200ff0877ac */ /* 0x000f220008000800 */
[----:B------:R-:W-:-:S04]  /*2190*/  IADD3 R7, PT, PT, R7, UR6, RZ ;  /* 0x0000000607077c10 */ /* 0x000fc8000fffe0ff */
[----:B----4-:R-:W-:-:S13]  /*21a0*/  ISETP.GE.AND P0, PT, R7, UR8, PT ;  /* 0x0000000807007c0c */ /* 0x010fda000bf06270 */
[----:B------:R-:W-:Y:S05]  /*21b0*/  @!P0 BRA `(.L_x_46) ;  /* 0xffffffe000008947 */ /* 0x000fea000383ffff */
[----:B------:R-:W-:Y:S05]  /*21c0*/  BSYNC.RECONVERGENT B1 ;  /* 0x0000000000017941 */ /* 0x000fea0003800200 */
.L_x_0:
[----:B------:R-:W-:Y:S05]  /*21d0*/  EXIT ;  /* 0x000000000000794d */ /* 0x000fea0003800000 */
        .weak           $__internal_0_$__cuda_sm3x_div_rn_noftz_f32_slowpath
        .type           $__internal_0_$__cuda_sm3x_div_rn_noftz_f32_slowpath,@function
        .size           $__internal_0_$__cuda_sm3x_div_rn_noftz_f32_slowpath,(.L_x_97 - $__internal_0_$__cuda_sm3x_div_rn_noftz_f32_slowpath)
$__internal_0_$__cuda_sm3x_div_rn_noftz_f32_slowpath:
[----:B------:R-:W-:Y:S01]  /*21e0*/  SHF.R.U32.HI R9, RZ, 0x17, R0 ;  /* 0x00000017ff097819 */ /* 0x000fe20000011600 */
[----:B------:R-:W-:Y:S01]  /*21f0*/  BSSY.RECONVERGENT B2, `(.L_x_47) ;  /* 0x0000063000027945 */ /* 0x000fe20003800200 */
[----:B------:R-:W-:Y:S02]  /*2200*/  SHF.R.U32.HI R11, RZ, 0x17, R2 ;  /* 0x00000017ff0b7819 */ /* 0x000fe40000011602 */
[----:B------:R-:W-:Y:S02]  /*2210*/  LOP3.LUT R9, R9, 0xff, RZ, 0xc0, !PT ;  /* 0x000000ff09097812 */ /* 0x000fe400078ec0ff */
[----:B------:R-:W-:Y:S02]  /*2220*/  LOP3.LUT R11, R11, 0xff, RZ, 0xc0, !PT ;  /* 0x000000ff0b0b7812 */ /* 0x000fe400078ec0ff */
[----:B------:R-:W-:Y:S02]  /*2230*/  IADD3 R10, PT, PT, R9, -0x1, RZ ;  /* 0xffffffff090a7810 */ /* 0x000fe40007ffe0ff */
[----:B------:R-:W-:-:S02]  /*2240*/  IADD3 R20, PT, PT, R11, -0x1, RZ ;  /* 0xffffffff0b147810 */ /* 0x000fc40007ffe0ff */
[----:B------:R-:W-:-:S04]  /*2250*/  ISETP.GT.U32.AND P0, PT, R10, 0xfd, PT ;  /* 0x000000fd0a00780c */ /* 0x000fc80003f04070 */
[----:B------:R-:W-:-:S13]  /*2260*/  ISETP.GT.U32.OR P0, PT, R20, 0xfd, P0 ;  /* 0x000000fd1400780c */ /* 0x000fda0000704470 */
[----:B------:R-:W-:Y:S01]  /*2270*/  @!P0 MOV R21, RZ ;  /* 0x000000ff00158202 */ /* 0x000fe20000000f00 */
[----:B------:R-:W-:Y:S06]  /*2280*/  @!P0 BRA `(.L_x_48) ;  /* 0x00000000005c8947 */ /* 0x000fec0003800000 */
[----:B------:R-:W-:Y:S02]  /*2290*/  FSETP.GTU.FTZ.AND P0, PT, |R2|, +INF , PT ;  /* 0x7f8000000200780b */ /* 0x000fe40003f1c200 */
[----:B------:R-:W-:-:S04]  /*22a0*/  FSETP.GTU.FTZ.AND P1, PT, |R0|, +INF , PT ;  /* 0x7f8000000000780b */ /* 0x000fc80003f3c200 */
[----:B------:R-:W-:-:S13]  /*22b0*/  PLOP3.LUT P0, PT, P0, P1, PT, 0xf8, 0x8f ;  /* 0x00000000008f781c */ /* 0x000fda0000703f70 */
[----:B------:R-:W-:Y:S05]  /*22c0*/  @P0 BRA `(.L_x_49) ;  /* 0x0000000400500947 */ /* 0x000fea0003800000 */
[----:B------:R-:W-:-:S13]  /*22d0*/  LOP3.LUT P0, RZ, R0, 0x7fffffff, R2, 0xc8, !PT ;  /* 0x7fffffff00ff7812 */ /* 0x000fda000780c802 */
[----:B------:R-:W-:Y:S05]  /*22e0*/  @!P0 BRA `(.L_x_50) ;  /* 0x0000000400408947 */ /* 0x000fea0003800000 */
[----:B------:R-:W-:Y:S02]  /*22f0*/  FSETP.NEU.FTZ.AND P3, PT, |R2|, +INF , PT ;  /* 0x7f8000000200780b */ /* 0x000fe40003f7d200 */
[----:B------:R-:W-:Y:S02]  /*2300*/  FSETP.NEU.FTZ.AND P1, PT, |R0|, +INF , PT ;  /* 0x7f8000000000780b */ /* 0x000fe40003f3d200 */
[----:B------:R-:W-:-:S11]  /*2310*/  FSETP.NEU.FTZ.AND P0, PT, |R2|, +INF , PT ;  /* 0x7f8000000200780b */ /* 0x000fd60003f1d200 */
[----:B------:R-:W-:Y:S05]  /*2320*/  @!P1 BRA !P3, `(.L_x_50) ;  /* 0x0000000400309947 */ /* 0x000fea0005800000 */
[----:B------:R-:W-:-:S04]  /*2330*/  LOP3.LUT P3, RZ, R2, 0x7fffffff, RZ, 0xc0, !PT ;  /* 0x7fffffff02ff7812 */ /* 0x000fc8000786c0ff */
[----:B------:R-:W-:-:S13]  /*2340*/  PLOP3.LUT P1, PT, P1, P3, PT, 0x2f, 0xf2 ;  /* 0x0000000000f2781c */ /* 0x000fda0000f26577 */
[----:B------:R-:W-:Y:S05]  /*2350*/  @P1 BRA `(.L_x_51) ;  /* 0x00000004001c1947 */ /* 0x000fea0003800000 */
[----:B------:R-:W-:-:S04]  /*2360*/  LOP3.LUT P1, RZ, R0, 0x7fffffff, RZ, 0xc0, !PT ;  /* 0x7fffffff00ff7812 */ /* 0x000fc8000782c0ff */
[----:B------:R-:W-:-:S13]  /*2370*/  PLOP3.LUT P0, PT, P0, P1, PT, 0x2f, 0xf2 ;  /* 0x0000000000f2781c */ /* 0x000fda0000702577 */
[----:B------:R-:W-:Y:S05]  /*2380*/  @P0 BRA `(.L_x_52) ;  /* 0x0000000400040947 */ /* 0x000fea0003800000 */
[----:B------:R-:W-:Y:S02]  /*2390*/  ISETP.GE.AND P0, PT, R20, RZ, PT ;  /* 0x000000ff1400720c */ /* 0x000fe40003f06270 */
[----:B------:R-:W-:-:S11]  /*23a0*/  ISETP.GE.AND P1, PT, R10, RZ, PT ;  /* 0x000000ff0a00720c */ /* 0x000fd60003f26270 */
[----:B------:R-:W-:Y:S01]  /*23b0*/  @P0 MOV R21, RZ ;  /* 0x000000ff00150202 */ /* 0x000fe20000000f00 */
[----:B------:R-:W-:Y:S01]  /*23c0*/  @!P0 FFMA R2, R2, 1.84467440737095516160e+19, RZ ;  /* 0x5f80000002028823 */ /* 0x000fe200000000ff */
[----:B------:R-:W-:Y:S01]  /*23d0*/  @!P0 MOV R21, 0xffffffc0 ;  /* 0xffffffc000158802 */ /* 0x000fe20000000f00 */
[----:B------:R-:W-:-:S03]  /*23e0*/  @!P1 FFMA R0, R0, 1.84467440737095516160e+19, RZ ;  /* 0x5f80000000009823 */ /* 0x000fc600000000ff */
[----:B------:R-:W-:-:S07]  /*23f0*/  @!P1 IADD3 R21, PT, PT, R21, 0x40, RZ ;  /* 0x0000004015159810 */ /* 0x000fce0007ffe0ff */
.L_x_48:
[----:B------:R-:W-:Y:S01]  /*2400*/  LEA R10, R9, 0xc0800000, 0x17 ;  /* 0xc0800000090a7811 */ /* 0x000fe200078eb8ff */
[----:B------:R-:W-:Y:S01]  /*2410*/  BSSY.RECONVERGENT B3, `(.L_x_53) ;  /* 0x0000036000037945 */ /* 0x000fe20003800200 */
[----:B------:R-:W-:Y:S02]  /*2420*/  IADD3 R11, PT, PT, R11, -0x7f, RZ ;  /* 0xffffff810b0b7810 */ /* 0x000fe40007ffe0ff */
[----:B------:R-:W-:-:S04]  /*2430*/  IADD3 R10, PT, PT, -R10, R0, RZ ;  /* 0x000000000a0a7210 */ /* 0x000fc80007ffe1ff */
[----:B------:R0:W1:Y:S02]  /*2440*/  MUFU.RCP R0, R10 ;  /* 0x0000000a00007308 */ /* 0x0000640000001000 */
[----:B0-----:R-:W-:-:S04]  /*2450*/  FADD.FTZ R10, -R10, -RZ ;  /* 0x800000ff0a0a7221 */ /* 0x001fc80000010100 */
[----:B-1----:R-:W-:-:S04]  /*2460*/  FFMA R20, R0, R10, 1 ;  /* 0x3f80000000147423 */ /* 0x002fc8000000000a */
[----:B------:R-:W-:Y:S01]  /*2470*/  FFMA R0, R0, R20, R0 ;  /* 0x0000001400007223 */ /* 0x000fe20000000000 */
[C---:B------:R-:W-:Y:S01]  /*2480*/  IMAD R20, R11.reuse, -0x800000, R2 ;  /* 0xff8000000b147824 */ /* 0x040fe200078e0202 */
[----:B------:R-:W-:-:S03]  /*2490*/  IADD3 R11, PT, PT, R11, 0x7f, -R9 ;  /* 0x0000007f0b0b7810 */ /* 0x000fc60007ffe809 */
[----:B------:R-:W-:Y:S01]  /*24a0*/  FFMA R9, R20, R0, RZ ;  /* 0x0000000014097223 */ /* 0x000fe200000000ff */
[----:B------:R-:W-:-:S03]  /*24b0*/  IADD3 R21, PT, PT, R11, R21, RZ ;  /* 0x000000150b157210 */ /* 0x000fc60007ffe0ff */
[----:B------:R-:W-:-:S04]  /*24c0*/  FFMA R2, R10, R9, R20 ;  /* 0x000000090a027223 */ /* 0x000fc80000000014 */
[----:B------:R-:W-:-:S04]  /*24d0*/  FFMA R2, R0, R2, R9 ;  /* 0x0000000200027223 */ /* 0x000fc80000000009 */
[----:B------:R-:W-:-:S04]  /*24e0*/  FFMA R9, R10, R2, R20 ;  /* 0x000000020a097223 */ /* 0x000fc80000000014 */
[----:B------:R-:W-:-:S05]  /*24f0*/  FFMA R10, R0, R9, R2 ;  /* 0x00000009000a7223 */ /* 0x000fca0000000002 */
[----:B------:R-:W-:-:S04]  /*2500*/  SHF.R.U32.HI R11, RZ, 0x17, R10 ;  /* 0x00000017ff0b7819 */ /* 0x000fc8000001160a */
[----:B------:R-:W-:-:S04]  /*2510*/  LOP3.LUT R11, R11, 0xff, RZ, 0xc0, !PT ;  /* 0x000000ff0b0b7812 */ /* 0x000fc800078ec0ff */
[----:B------:R-:W-:-:S04]  /*2520*/  IADD3 R11, PT, PT, R11, R21, RZ ;  /* 0x000000150b0b7210 */ /* 0x000fc80007ffe0ff */
[----:B------:R-:W-:-:S04]  /*2530*/  IADD3 R20, PT, PT, R11, -0x1, RZ ;  /* 0xffffffff0b147810 */ /* 0x000fc80007ffe0ff */
[----:B------:R-:W-:-:S13]  /*2540*/  ISETP.GE.U32.AND P0, PT, R20, 0xfe, PT ;  /* 0x000000fe1400780c */ /* 0x000fda0003f06070 */
[----:B------:R-:W-:Y:S05]  /*2550*/  @!P0 BRA `(.L_x_54) ;  /* 0x0000000000808947 */ /* 0x000fea0003800000 */
[----:B------:R-:W-:-:S13]  /*2560*/  ISETP.GT.AND P0, PT, R11, 0xfe, PT ;  /* 0x000000fe0b00780c */ /* 0x000fda0003f04270 */
[----:B------:R-:W-:Y:S05]  /*2570*/  @P0 BRA `(.L_x_55) ;  /* 0x00000000006c0947 */ /* 0x000fea0003800000 */
[----:B------:R-:W-:-:S13]  /*2580*/  ISETP.GE.AND P0, PT, R11, 0x1, PT ;  /* 0x000000010b00780c */ /* 0x000fda0003f06270 */
[----:B------:R-:W-:Y:S05]  /*2590*/  @P0 BRA `(.L_x_56) ;  /* 0x0000000000740947 */ /* 0x000fea0003800000 */
[----:B------:R-:W-:Y:S02]  /*25a0*/  ISETP.GE.AND P0, PT, R11, -0x18, PT ;  /* 0xffffffe80b00780c */ /* 0x000fe40003f06270 */
[----:B------:R-:W-:-:S11]  /*25b0*/  LOP3.LUT R10, R10, 0x80000000, RZ, 0xc0, !PT ;  /* 0x800000000a0a7812 */ /* 0x000fd600078ec0ff */
[----:B------:R-:W-:Y:S05]  /*25c0*/  @!P0 BRA `(.L_x_56) ;  /* 0x0000000000688947 */ /* 0x000fea0003800000 */
[CCC-:B------:R-:W-:Y:S01]  /*25d0*/  FFMA.RZ R20, R0.reuse, R9.reuse, R2.reuse ;  /* 0x0000000900147223 */ /* 0x1c0fe2000000c002 */
[CCC-:B------:R-:W-:Y:S01]  /*25e0*/  FFMA.RP R21, R0.reuse, R9.reuse, R2.reuse ;  /* 0x0000000900157223 */ /* 0x1c0fe20000008002 */
[----:B------:R-:W-:Y:S01]  /*25f0*/  FFMA.RM R0, R0, R9, R2 ;  /* 0x0000000900007223 */ /* 0x000fe20000004002 */
[C---:B------:R-:W-:Y:S02]  /*2600*/  IADD3 R2, PT, PT, R11.reuse, 0x20, RZ ;  /* 0x000000200b027810 */ /* 0x040fe40007ffe0ff */
[----:B------:R-:W-:Y:S02]  /*2610*/  LOP3.LUT R9, R20, 0x7fffff, RZ, 0xc0, !PT ;  /* 0x007fffff14097812 */ /* 0x000fe400078ec0ff */
[----:B------:R-:W-:Y:S02]  /*2620*/  ISETP.NE.AND P3, PT, R11, RZ, PT ;  /* 0x000000ff0b00720c */ /* 0x000fe40003f65270 */
[----:B------:R-:W-:Y:S02]  /*2630*/  LOP3.LUT R9, R9, 0x800000, RZ, 0xfc, !PT ;  /* 0x0080000009097812 */ /* 0x000fe400078efcff */
[----:B------:R-:W-:-:S02]  /*2640*/  ISETP.NE.AND P1, PT, R11, RZ, PT ;  /* 0x000000ff0b00720c */ /* 0x000fc40003f25270 */
[----:B------:R-:W-:Y:S02]  /*2650*/  IADD3 R11, PT, PT, -R11, RZ, RZ ;  /* 0x000000ff0b0b7210 */ /* 0x000fe40007ffe1ff */
[----:B------:R-:W-:Y:S02]  /*2660*/  SHF.L.U32 R2, R9, R2, RZ ;  /* 0x0000000209027219 */ /* 0x000fe400000006ff */
[----:B------:R-:W-:Y:S02]  /*2670*/  FSETP.NEU.FTZ.AND P0, PT, R21, R0, PT ;  /* 0x000000001500720b */ /* 0x000fe40003f1d000 */
[----:B------:R-:W-:Y:S02]  /*2680*/  SEL R11, R11, RZ, P3 ;  /* 0x000000ff0b0b7207 */ /* 0x000fe40001800000 */
[----:B------:R-:W-:Y:S02]  /*2690*/  ISETP.NE.AND P1, PT, R2, RZ, P1 ;  /* 0x000000ff0200720c */ /* 0x000fe40000f25270 */
[----:B------:R-:W-:-:S02]  /*26a0*/  SHF.R.U32.HI R9, RZ, R11, R9 ;  /* 0x0000000bff097219 */ /* 0x000fc40000011609 */
[----:B------:R-:W-:Y:S02]  /*26b0*/  PLOP3.LUT P0, PT, P0, P1, PT, 0xf8, 0x8f ;  /* 0x00000000008f781c */ /* 0x000fe40000703f70 */
[----:B------:R-:W-:Y:S02]  /*26c0*/  SHF.R.U32.HI R2, RZ, 0x1, R9 ;  /* 0x00000001ff027819 */ /* 0x000fe40000011609 */
[----:B------:R-:W-:-:S04]  /*26d0*/  SEL R0, RZ, 0x1, !P0 ;  /* 0x00000001ff007807 */ /* 0x000fc80004000000 */
[----:B------:R-:W-:-:S04]  /*26e0*/  LOP3.LUT R0, R0, 0x1, R2, 0xf8, !PT ;  /* 0x0000000100007812 */ /* 0x000fc800078ef802 */
[----:B------:R-:W-:-:S04]  /*26f0*/  LOP3.LUT R0, R0, R9, RZ, 0xc0, !PT ;  /* 0x0000000900007212 */ /* 0x000fc800078ec0ff */
[----:B------:R-:W-:-:S04]  /*2700*/  IADD3 R0, PT, PT, R2, R0, RZ ;  /* 0x0000000002007210 */ /* 0x000fc80007ffe0ff */
[----:B------:R-:W-:Y:S01]  /*2710*/  LOP3.LUT R10, R0, R10, RZ, 0xfc, !PT ;  /* 0x0000000a000a7212 */ /* 0x000fe200078efcff */
[----:B------:R-:W-:Y:S06]  /*2720*/  BRA `(.L_x_56) ;  /* 0x0000000000107947 */ /* 0x000fec0003800000 */
.L_x_55:
[----:B------:R-:W-:-:S04]  /*2730*/  LOP3.LUT R10, R10, 0x80000000, RZ, 0xc0, !PT ;  /* 0x800000000a0a7812 */ /* 0x000fc800078ec0ff */
[----:B------:R-:W-:Y:S01]  /*2740*/  LOP3.LUT R10, R10, 0x7f800000, RZ, 0xfc, !PT ;  /* 0x7f8000000a0a7812 */ /* 0x000fe200078efcff */
[----:B------:R-:W-:Y:S06]  /*2750*/  BRA `(.L_x_56) ;  /* 0x0000000000047947 */ /* 0x000fec0003800000 */
.L_x_54:
[----:B------:R-:W-:-:S07]  /*2760*/  LEA R10, R21, R10, 0x17 ;  /* 0x0000000a150a7211 */ /* 0x000fce00078eb8ff */
.L_x_56:
[----:B------:R-:W-:Y:S05]  /*2770*/  BSYNC.RECONVERGENT B3 ;  /* 0x0000000000037941 */ /* 0x000fea0003800200 */
.L_x_53:
[----:B------:R-:W-:Y:S01]  /*2780*/  MOV R0, R10 ;  /* 0x0000000a00007202 */ /* 0x000fe20000000f00 */
[----:B------:R-:W-:Y:S06]  /*2790*/  BRA `(.L_x_57) ;  /* 0x0000000000207947 */ /* 0x000fec0003800000 */
.L_x_52:
[----:B------:R-:W-:-:S04]  /*27a0*/  LOP3.LUT R0, R0, 0x80000000, R2, 0x48, !PT ;  /* 0x8000000000007812 */ /* 0x000fc800078e4802 */
[----:B------:R-:W-:Y:S01]  /*27b0*/  LOP3.LUT R0, R0, 0x7f800000, RZ, 0xfc, !PT ;  /* 0x7f80000000007812 */ /* 0x000fe200078efcff */
[----:B------:R-:W-:Y:S06]  /*27c0*/  BRA `(.L_x_57) ;  /* 0x0000000000147947 */ /* 0x000fec0003800000 */
.L_x_51:
[----:B------:R-:W-:Y:S01]  /*27d0*/  LOP3.LUT R0, R0, 0x80000000, R2, 0x48, !PT ;  /* 0x8000000000007812 */ /* 0x000fe200078e4802 */
[----:B------:R-:W-:Y:S06]  /*27e0*/  BRA `(.L_x_57) ;  /* 0x00000000000c7947 */ /* 0x000fec0003800000 */
.L_x_50:
[----:B------:R-:W0:Y:S01]  /*27f0*/  MUFU.RSQ R0, -QNAN ;  /* 0xffc0000000007908 */ /* 0x000e220000001400 */
[----:B------:R-:W-:Y:S05]  /*2800*/  BRA `(.L_x_57) ;  /* 0x0000000000047947 */ /* 0x000fea0003800000 */
.L_x_49:
[----:B------:R-:W-:-:S07]  /*2810*/  FADD.FTZ R0, R2, R0 ;  /* 0x0000000002007221 */ /* 0x000fce0000010000 */
.L_x_57:
[----:B------:R-:W-:Y:S05]  /*2820*/  BSYNC.RECONVERGENT B2 ;  /* 0x0000000000027941 */ /* 0x000fea0003800200 */
.L_x_47:
[----:B------:R-:W-:-:S04]  /*2830*/  HFMA2 R9, -RZ, RZ, 0, 0 ;  /* 0x00000000ff097431 */ /* 0x000fc800000001ff */
[----:B0-----:R-:W-:Y:S05]  /*2840*/  RET.REL.NODEC R8 `(nvi_many_series_one_param_f32) ;  /* 0xffffffd408ec7950 */ /* 0x001fea0003c3ffff */
.L_x_58:
[----:B------:R-:W-:-:S00]  /*2850*/  BRA `(.L_x_58) ;  /* 0xfffffffc00fc7947 */ /* 0x000fc0000383ffff */
[----:B------:R-:W-:-:S00]  /*2860*/  NOP ;  /* 0x0000000000007918 */ /* 0x000fc00000000000 */
        /* <DEDUP_REMOVED lines=9> */
.L_x_97:


//--------------------- .text.nvi_batch_f32       --------------------------
	.section	.text.nvi_batch_f32,"ax",@progbits
	.align	128
        .global         nvi_batch_f32
        .type           nvi_batch_f32,@function
        .size           nvi_batch_f32,(.L_x_98 - nvi_batch_f32)
        .other          nvi_batch_f32,@"STO_CUDA_ENTRY STV_DEFAULT"
nvi_batch_f32:
.text.nvi_batch_f32:
[----:B------:R-:W-:Y:S01]  /*0000*/  LDC R1, c[0x0][0x37c] ;  /* 0x0000df00ff017b82 */ /* 0x000fe20000000800 */
[----:B------:R-:W0:Y:S07]  /*0010*/  S2R R2, SR_CTAID.X ;  /* 0x0000000000027919 */ /* 0x000e2e0000002500 */
[----:B------:R-:W1:Y:S02]  /*0020*/  LDC R0, c[0x0][0x390] ;  /* 0x0000e400ff007b82 */ /* 0x000e640000000800 */
[----:B-1----:R-:W-:-:S04]  /*0030*/  ISETP.GE.AND P0, PT, R0, 0x1, PT ;  /* 0x000000010000780c */ /* 0x002fc80003f06270 */
[----:B0-----:R-:W-:-:S13]  /*0040*/  ISETP.NE.OR P0, PT, R2, RZ, !P0 ;  /* 0x000000ff0200720c */ /* 0x001fda0004705670 */
[----:B------:R-:W-:Y:S05]  /*0050*/  @P0 EXIT ;  /* 0x000000000000094d */ /* 0x000fea0003800000 */
[----:B------:R-:W0:Y:S02]  /*0060*/  S2R R13, SR_TID.X ;  /* 0x00000000000d7919 */ /* 0x000e240000002100 */
[----:B0-----:R-:W-:-:S13]  /*0070*/  ISETP.GT.U32.AND P0, PT, R13, 0xf, PT ;  /* 0x0000000f0d00780c */ /* 0x001fda0003f04070 */
[----:B------:R-:W-:Y:S05]  /*0080*/  @P0 EXIT ;  /* 0x000000000000094d */ /* 0x000fea0003800000 */
[----:B------:R-:W0:Y:S01]  /*0090*/  LDCU UR6, c[0x0][0x394] ;  /* 0x00007280ff0677ac */ /* 0x000e220008000800 */
[----:B------:R-:W-:Y:S01]  /*00a0*/  LOP3.LUT R9, R13, 0x1f, RZ, 0xc0, !PT ;  /* 0x0000001f0d097812 */ /* 0x000fe200078ec0ff */
[----:B------:R-:W-:Y:S01]  /*00b0*/  BSSY.RECONVERGENT B0, `(.L_x_59) ;  /* 0x000005c000007945 */ /* 0x000fe20003800200 */
[----:B------:R-:W1:Y:S02]  /*00c0*/  LDCU.64 UR4, c[0x0][0x358] ;  /* 0x00006b00ff0477ac */ /* 0x000e640008000a00 */
[----:B------:R-:W-:-:S04]  /*00d0*/  ISETP.GE.U32.AND P0, PT, R9, R0, PT ;  /* 0x000000000900720c */ /* 0x000fc80003f06070 */
[----:B0-----:R-:W-:Y:S02]  /*00e0*/  ISETP.GE.OR P0, PT, R9, UR6, P0 ;  /* 0x0000000609007c0c */ /* 0x001fe40008706670 */
[----:B------:R-:W-:-:S11]  /*00f0*/  VIMNMX R8, PT, PT, RZ, UR6, !PT ;  /* 0x00000006ff087c48 */ /* 0x000fd6000ffe0100 */
[----:B-1----:R-:W-:Y:S05]  /*0100*/  @P0 BRA `(.L_x_60) ;  /* 0x0000000400580947 */ /* 0x002fea0003800000 */
[----:B------:R-:W-:Y:S01]  /*0110*/  VIMNMX.U32 R2, PT, PT, R0, UR6, PT ;  /* 0x0000000600027c48 */ /* 0x000fe2000bfe0000 */
[----:B------:R-:W-:Y:S01]  /*0120*/  BSSY.RECONVERGENT B1, `(.L_x_61) ;  /* 0x000002a000017945 */ /* 0x000fe20003800200 */
[----:B------:R-:W-:Y:S02]  /*0130*/  LOP3.LUT R3, RZ, R13, RZ, 0x33, !PT ;  /* 0x0000000dff037212 */ /* 0x000fe400078e33ff */
[----:B------:R-:W-:-:S05]  /*0140*/  VIADDMNMX.U32 R2, R9, 0x10, R2, !PT ;  /* 0x0000001009027846 */ /* 0x000fca0007800002 */
[----:B------:R-:W-:-:S05]  /*0150*/  IMAD.IADD R2, R2, 0x1, R3 ;  /* 0x0000000102027824 */ /* 0x000fca00078e0203 */
[C---:B------:R-:W-:Y:S02]  /*0160*/  ISETP.GE.U32.AND P1, PT, R2.reuse, 0xf0, PT ;  /* 0x000000f00200780c */ /* 0x040fe40003f26070 */
[----:B------:R-:W-:Y:S01]  /*0170*/  LEA.HI R3, R2, 0x1, RZ, 0x1c ;  /* 0x0000000102037811 */ /* 0x000fe200078fe0ff */
[----:B------:R-:W-:-:S03]  /*0180*/  IMAD.MOV.U32 R2, RZ, RZ, R9 ;  /* 0x000000ffff027224 */ /* 0x000fc600078e0009 */
[----:B------:R-:W-:-:S04]  /*0190*/  LOP3.LUT R12, R3, 0xf, RZ, 0xc0, !PT ;  /* 0x0000000f030c7812 */ /* 0x000fc800078ec0ff */
[----:B------:R-:W-:-:S03]  /*01a0*/  ISETP.NE.AND P0, PT, R12, RZ, PT ;  /* 0x000000ff0c00720c */ /* 0x000fc60003f05270 */
[----:B------:R-:W-:Y:S10]  /*01b0*/  @!P1 BRA `(.L_x_62) ;  /* 0x0000000000809947 */ /* 0x000ff40003800000 */
[----:B------:R-:W0:Y:S01]  /*01c0*/  LDC.64 R4, c[0x0][0x398] ;  /* 0x0000e600ff047b82 */ /* 0x000e220000000a00 */
[----:B------:R-:W-:Y:S02]  /*01d0*/  IMAD.MOV.U32 R2, RZ, RZ, R9 ;  /* 0x000000ffff027224 */ /* 0x000fe400078e0009 */
[----:B------:R-:W-:Y:S02]  /*01e0*/  IMAD.MOV.U32 R11, RZ, RZ, 0x7fffffff ;  /* 0x7fffffffff0b7424 */ /* 0x000fe400078e00ff */
[----:B0-----:R-:W-:-:S03]  /*01f0*/  IMAD.WIDE.U32 R4, R9, 0x4, R4 ;  /* 0x0000000409047825 */ /* 0x001fc600078e0004 */
[----:B------:R-:W-:Y:S02]  /*0200*/  IADD3 R7, P1, PT, R4, 0x200, RZ ;  /* 0x0000020004077810 */ /* 0x000fe40007f3e0ff */
[----:B------:R-:W-:-:S03]  /*0210*/  LOP3.LUT R4, R3, 0x1ffffff0, RZ, 0xc0, !PT ;  /* 0x1ffffff003047812 */ /* 0x000fc600078ec0ff */
[----:B------:R-:W-:Y:S02]  /*0220*/  IMAD.X R10, RZ, RZ, R5, P1 ;  /* 0x000000ffff0a7224 */ /* 0x000fe400008e0605 */
[----:B------:R-:W-:-:S07]  /*0230*/  IMAD.MOV R6, RZ, RZ, -R4 ;  /* 0x000000ffff067224 */ /* 0x000fce00078e0a04 */
.L_x_63:
[----:B0-----:R-:W-:Y:S02]  /*0240*/  IMAD.MOV.U32 R4, RZ, RZ, R7 ;  /* 0x000000ffff047224 */ /* 0x001fe400078e0007 */
[----:B------:R-:W-:Y:S02]  /*0250*/  IMAD.MOV.U32 R5, RZ, RZ, R10 ;  /* 0x000000ffff057224 */ /* 0x000fe400078e000a */
[----:B------:R-:W-:Y:S01]  /*0260*/  VIADD R6, R6, 0x10 ;  /* 0x0000001006067836 */ /* 0x000fe20000000000 */
[----:B------:R-:W-:Y:S01]  /*0270*/  IADD3 R7, P2, PT, R4, 0x400, RZ ;  /* 0x0000040004077810 */ /* 0x000fe20007f5e0ff */
[----:B------:R-:W-:Y:S01]  /*0280*/  VIADD R2, R2, 0x100 ;  /* 0x0000010002027836 */ /* 0x000fe20000000000 */
[----:B------:R0:W-:Y:S02]  /*0290*/  STG.E desc[UR4][R4.64+-0x200], R11 ;  /* 0xfffe000b04007986 */ /* 0x0001e4000c101904 */
[----:B------:R-:W-:Y:S01]  /*02a0*/  ISETP.NE.AND P1, PT, R6, RZ, PT ;  /* 0x000000ff0600720c */ /* 0x000fe20003f25270 */
[----:B------:R-:W-:Y:S01]  /*02b0*/  IMAD.X R10, RZ, RZ, R5, P2 ;  /* 0x000000ffff0a7224 */ /* 0x000fe200010e0605 */
[----:B------:R0:W-:Y:S04]  /*02c0*/  STG.E desc[UR4][R4.64+-0x1c0], R11 ;  /* 0xfffe400b04007986 */ /* 0x0001e8000c101904 */
        /* <DEDUP_REMOVED lines=13> */
[----:B------:R0:W-:Y:S01]  /*03a0*/  STG.E desc[UR4][R4.64+0x1c0], R11 ;  /* 0x0001c00b04007986 */ /* 0x0001e2000c101904 */
[----:B------:R-:W-:Y:S05]  /*03b0*/  @P1 BRA `(.L_x_63) ;  /* 0xfffffffc00a01947 */ /* 0x000fea000383ffff */
.L_x_62:
[----:B------:R-:W-:Y:S05]  /*03c0*/  BSYNC.RECONVERGENT B1 ;  /* 0x0000000000017941 */ /* 0x000fea0003800200 */
.L_x_61:
[----:B------:R-:W-:Y:S05]  /*03d0*/  @!P0 BRA `(.L_x_60) ;  /* 0x0000000000a48947 */ /* 0x000fea0003800000 */
[----:B------:R-:W-:Y:S01]  /*03e0*/  ISETP.GE.U32.AND P0, PT, R12, 0x8, PT ;  /* 0x000000080c00780c */ /* 0x000fe20003f06070 */
[----:B------:R-:W-:Y:S01]  /*03f0*/  BSSY.RECONVERGENT B1, `(.L_x_64) ;  /* 0x0000010000017945 */ /* 0x000fe20003800200 */
[----:B------:R-:W-:-:S04]  /*0400*/  LOP3.LUT R6, R3, 0x7, RZ, 0xc0, !PT ;  /* 0x0000000703067812 */ /* 0x000fc800078ec0ff */
[----:B------:R-:W-:-:S07]  /*0410*/  ISETP.NE.AND P1, PT, R6, RZ, PT ;  /* 0x000000ff0600720c */ /* 0x000fce0003f25270 */
[----:B------:R-:W-:Y:S06]  /*0420*/  @!P0 BRA `(.L_x_65) ;  /* 0x0000000000308947 */ /* 0x000fec0003800000 */
[----:B0-----:R-:W0:Y:S01]  /*0430*/  LDC.64 R4, c[0x0][0x398] ;  /* 0x0000e600ff047b82 */ /* 0x001e220000000a00 */
[----:B------:R-:W-:Y:S02]  /*0440*/  IMAD.MOV.U32 R7, RZ, RZ, 0x7fffffff ;  /* 0x7fffffffff077424 */ /* 0x000fe400078e00ff */
[----:B0-----:R-:W-:-:S04]  /*0450*/  IMAD.WIDE.U32 R4, R2, 0x4, R4 ;  /* 0x0000000402047825 */ /* 0x001fc800078e0004 */
[----:B------:R-:W-:Y:S01]  /*0460*/  VIADD R2, R2, 0x80 ;  /* 0x0000008002027836 */ /* 0x000fe20000000000 */
[----:B------:R1:W-:Y:S04]  /*0470*/  STG.E desc[UR4][R4.64], R7 ;  /* 0x0000000704007986 */ /* 0x0003e8000c101904 */
[----:B------:R1:W-:Y:S04]  /*0480*/  STG.E desc[UR4][R4.64+0x40], R7 ;  /* 0x0000400704007986 */ /* 0x0003e8000c101904 */
[----:B------:R1:W-:Y:S04]  /*0490*/  STG.E desc[UR4][R4.64+0x80], R7 ;  /* 0x0000800704007986 */ /* 0x0003e8000c101904 */
[----:B------:R1:W-:Y:S04]  /*04a0*/  STG.E desc[UR4][R4.64+0xc0], R7 ;  /* 0x0000c00704007986 */ /* 0x0003e8000c101904 */
[----:B------:R1:W-:Y:S04]  /*04b0*/  STG.E desc[UR4][R4.64+0x100], R7 ;  /* 0x0001000704007986 */ /* 0x0003e8000c101904 */
[----:B------:R1:W-:Y:S04]  /*04c0*/  STG.E desc[UR4][R4.64+0x140], R7 ;  /* 0x0001400704007986 */ /* 0x0003e8000c101904 */
[----:B------:R1:W-:Y:S04]  /*04d0*/  STG.E desc[UR4][R4.64+0x180], R7 ;  /* 0x0001800704007986 */ /* 0x0003e8000c101904 */
[----:B------:R1:W-:Y:S02]  /*04e0*/  STG.E desc[UR4][R4.64+0x1c0], R7 ;  /* 0x0001c00704007986 */ /* 0x0003e4000c101904 */
.L_x_65:
[----:B------:R-:W-:Y:S05]  /*04f0*/  BSYNC.RECONVERGENT B1 ;  /* 0x0000000000017941 */ /* 0x000fea0003800200 */
.L_x_64:
[----:B------:R-:W-:Y:S05]  /*0500*/  @!P1 BRA `(.L_x_60) ;  /* 0x0000000000589947 */ /* 0x000fea0003800000 */
[----:B------:R-:W-:Y:S02]  /*0510*/  ISETP.GE.U32.AND P0, PT, R6, 0x4, PT ;  /* 0x000000040600780c */ /* 0x000fe40003f06070 */
[----:B------:R-:W-:-:S04]  /*0520*/  LOP3.LUT R6, R3, 0x3, RZ, 0xc0, !PT ;  /* 0x0000000303067812 */ /* 0x000fc800078ec0ff */
[----:B------:R-:W-:-:S07]  /*0530*/  ISETP.NE.AND P1, PT, R6, RZ, PT ;  /* 0x000000ff0600720c */ /* 0x000fce0003f25270 */
[----:B01----:R-:W0:Y:S01]  /*0540*/  @P0 LDC.64 R4, c[0x0][0x398] ;  /* 0x0000e600ff040b82 */ /* 0x003e220000000a00 */
[----:B------:R-:W-:Y:S02]  /*0550*/  @P0 IMAD.MOV.U32 R7, RZ, RZ, 0x7fffffff ;  /* 0x7fffffffff070424 */ /* 0x000fe400078e00ff */
[----:B0-----:R-:W-:-:S04]  /*0560*/  @P0 IMAD.WIDE.U32 R4, R2, 0x4, R4 ;  /* 0x0000000402040825 */ /* 0x001fc800078e0004 */
[----:B------:R-:W-:Y:S01]  /*0570*/  @P0 VIADD R2, R2, 0x40 ;  /* 0x0000004002020836 */ /* 0x000fe20000000000 */
[----:B------:R2:W-:Y:S04]  /*0580*/  @P0 STG.E desc[UR4][R4.64], R7 ;  /* 0x0000000704000986 */ /* 0x0005e8000c101904 */
[----:B------:R2:W-:Y:S04]  /*0590*/  @P0 STG.E desc[UR4][R4.64+0x40], R7 ;  /* 0x0000400704000986 */ /* 0x0005e8000c101904 */
[----:B------:R2:W-:Y:S04]  /*05a0*/  @P0 STG.E desc[UR4][R4.64+0x80], R7 ;  /* 0x0000800704000986 */ /* 0x0005e8000c101904 */
[----:B------:R2:W-:Y:S01]  /*05b0*/  @P0 STG.E desc[UR4][R4.64+0xc0], R7 ;  /* 0x0000c00704000986 */ /* 0x0005e2000c101904 */
[----:B------:R-:W-:Y:S05]  /*05c0*/  @!P1 BRA `(.L_x_60) ;  /* 0x0000000000289947 */ /* 0x000fea0003800000 */
[----:B--2---:R-:W0:Y:S01]  /*05d0*/  LDC.64 R4, c[0x0][0x398] ;  /* 0x0000e600ff047b82 */ /* 0x004e220000000a00 */
[----:B------:R-:W-:Y:S02]  /*05e0*/  IMAD.MOV R6, RZ, RZ, -R6 ;  /* 0x000000ffff067224 */ /* 0x000fe400078e0a06 */
[----:B0-----:R-:W-:-:S04]  /*05f0*/  IMAD.WIDE.U32 R2, R2, 0x4, R4 ;  /* 0x0000000402027825 */ /* 0x001fc800078e0004 */
[----:B------:R-:W-:-:S07]  /*0600*/  IMAD.MOV.U32 R5, RZ, RZ, 0x7fffffff ;  /* 0x7fffffffff057424 */ /* 0x000fce00078e00ff */
.L_x_66:
[----:B------:R-:W-:Y:S01]  /*0610*/  VIADD R6, R6, 0x1 ;  /* 0x0000000106067836 */ /* 0x000fe20000000000 */
[----:B------:R0:W-:Y:S04]  /*0620*/  STG.E desc[UR4][R2.64], R5 ;  /* 0x0000000502007986 */ /* 0x0001e8000c101904 */
[----:B------:R-:W-:Y:S02]  /*0630*/  ISETP.NE.AND P0, PT, R6, RZ, PT ;  /* 0x000000ff0600720c */ /* 0x000fe40003f05270 */
[----:B0-----:R-:W-:-:S05]  /*0640*/  IADD3 R2, P1, PT, R2, 0x40, RZ ;  /* 0x0000004002027810 */ /* 0x001fca0007f3e0ff */
[----:B------:R-:W-:-:S06]  /*0650*/  IMAD.X R3, RZ, RZ, R3, P1 ;  /* 0x000000ffff037224 */ /* 0x000fcc00008e0603 */
[----:B------:R-:W-:Y:S05]  /*0660*/  @P0 BRA `(.L_x_66) ;  /* 0xfffffffc00e80947 */ /* 0x000fea000383ffff */
.L_x_60:
[----:B------:R-:W-:Y:S05]  /*0670*/  BSYNC.RECONVERGENT B0 ;  /* 0x0000000000007941 */ /* 0x000fea0003800200 */
.L_x_59:
[----:B------:R-:W-:-:S13]  /*0680*/  ISETP.GE.U32.AND P0, PT, R8, R0, PT ;  /* 0x000000000800720c */ /* 0x000fda0003f06070 */
[----:B------:R-:W-:Y:S05]  /*0690*/  @P0 EXIT ;  /* 0x000000000000094d */ /* 0x000fea0003800000 */
[----:B------:R-:W-:Y:S01]  /*06a0*/  ISETP.NE.AND P0, PT, R9, RZ, PT ;  /* 0x000000ff0900720c */ /* 0x000fe20003f05270 */
[----:B-12---:R-:W-:-:S05]  /*06b0*/  VIADD R7, R8, 0x1 ;  /* 0x0000000108077836 */ /* 0x006fca0000000000 */
[----:B------:R-:W-:-:S07]  /*06c0*/  ISETP.GE.U32.AND P1, PT, R7, R0, PT ;  /* 0x000000000700720c */ /* 0x000fce0003f26070 */
[----:B------:R-:W1:Y:S01]  /*06d0*/  @!P0 LDC.64 R2, c[0x0][0x398] ;  /* 0x0000e600ff028b82 */ /* 0x000e620000000a00 */
[----:B0-----:R-:W-:Y:S02]  /*06e0*/  @!P0 IMAD.MOV.U32 R5, RZ, RZ, 0x447a0000 ;  /* 0x447a0000ff058424 */ /* 0x001fe400078e00ff */
[----:B-1----:R-:W-:-:S05]  /*06f0*/  @!P0 IMAD.WIDE.U32 R2, R8, 0x4, R2 ;  /* 0x0000000408028825 */ /* 0x002fca00078e0002 */
[----:B------:R0:W-:Y:S01]  /*0700*/  @!P0 STG.E desc[UR4][R2.64], R5 ;  /* 0x0000000502008986 */ /* 0x0001e2000c101904 */
[----:B------:R-:W-:Y:S05]  /*0710*/  @P1 EXIT ;  /* 0x000000000000194d */ /* 0x000fea0003800000 */
[----:B0-----:R-:W-:Y:S02]  /*0720*/  VIADD R5, R8, 0x11 ;  /* 0x0000001108057836 */ /* 0x001fe40000000000 */
[----:B------:R-:W-:Y:S02]  /*0730*/  IMAD.MOV.U32 R16, RZ, RZ, R7 ;  /* 0x000000ffff107224 */ /* 0x000fe400078e0007 */
[----:B------:R-:W-:Y:S01]  /*0740*/  IMAD.MOV.U32 R6, RZ, RZ, 0x0 ;  /* 0x00000000ff067424 */ /* 0x000fe200078e00ff */
[----:B------:R-:W-:Y:S01]  /*0750*/  VIMNMX R3, PT, PT, R5, R0, !PT ;  /* 0x0000000005037248 */ /* 0x000fe20007fe0100 */
[----:B------:R-:W-:-:S03]  /*0760*/  IMAD.MOV.U32 R7, RZ, RZ, 0x408f4000 ;  /* 0x408f4000ff077424 */ /* 0x000fc600078e00ff */
[----:B------:R-:W-:-:S04]  /*0770*/  IADD3 R4, PT, PT, R3, -0x2, -R8 ;  /* 0xfffffffe03047810 */ /* 0x000fc80007ffe808 */
[----:B------:R-:W-:-:S13]  /*0780*/  LOP3.LUT P0, RZ, R4, 0x10, RZ, 0xc0, !PT ;  /* 0x0000001004ff7812 */ /* 0x000fda000780c0ff */
[----:B------:R-:W-:Y:S05]  /*0790*/  @P0 BRA `(.L_x_67) ;  /* 0x0000000400280947 */ /* 0x000fea0003800000 */
[----:B------:R-:W-:Y:S01]  /*07a0*/  IMAD.IADD R6, R9, 0x1, R16 ;  /* 0x0000000109067824 */ /* 0x000fe200078e0210 */
[----:B------:R-:W-:Y:S01]  /*07b0*/  BSSY.RECONVERGENT B0, `(.L_x_68) ;  /* 0x0000021000007945 */ /* 0x000fe20003800200 */
[----:B------:R-:W-:Y:S02]  /*07c0*/  IMAD.MOV.U32 R2, RZ, RZ, 0x0 ;  /* 0x00000000ff027424 */ /* 0x000fe400078e00ff */
[----:B------:R-:W-:Y:S01]  /*07d0*/  IMAD.MOV.U32 R3, RZ, RZ, 0x3ff00000 ;  /* 0x3ff00000ff037424 */ /* 0x000fe200078e00ff */
[----:B------:R-:W-:-:S13]  /*07e0*/  ISETP.GE.U32.AND P0, PT, R6, R0, PT ;  /* 0x000000000600720c */ /* 0x000fda0003f06070 */
[----:B------:R-:W-:Y:S05]  /*07f0*/  @P0 BRA `(.L_x_69) ;  /* 0x0000000000700947 */ /* 0x000fea0003800000 */
[----:B------:R-:W0:Y:S01]  /*0800*/  LDC.64 R10, c[0x0][0x388] ;  /* 0x0000e200ff0a7b82 */ /* 0x000e220000000a00 */
[----:B------:R-:W-:-:S04]  /*0810*/  IMAD.IADD R7, R9, 0x1, R8 ;  /* 0x0000000109077824 */ /* 0x000fc800078e0208 */
[----:B0-----:R-:W-:-:S05]  /*0820*/  IMAD.WIDE.U32 R10, R7, 0x4, R10 ;  /* 0x00000004070a7825 */ /* 0x001fca00078e000a */
[----:B------:R-:W2:Y:S04]  /*0830*/  LDG.E.CONSTANT R0, desc[UR4][R10.64+0x4] ;  /* 0x000004040a007981 */ /* 0x000ea8000c1e9900 */
[----:B------:R-:W2:Y:S02]  /*0840*/  LDG.E.CONSTANT R15, desc[UR4][R10.64] ;  /* 0x000000040a0f7981 */ /* 0x000ea4000c1e9900 */
[----:B--2---:R-:W-:-:S13]  /*0850*/  FSETP.GEU.AND P0, PT, R0, R15, PT ;  /* 0x0000000f0000720b */ /* 0x004fda0003f0e000 */
[----:B------:R-:W-:Y:S05]  /*0860*/  @P0 BRA `(.L_x_69) ;  /* 0x0000000000540947 */ /* 0x000fea0003800000 */
[----:B------:R-:W0:Y:S02]  /*0870*/  LDCU.64 UR6, c[0x0][0x380] ;  /* 0x00007000ff0677ac */ /* 0x000e240008000a00 */
[----:B0-----:R-:W-:-:S04]  /*0880*/  LEA R2, P0, R7, UR6, 0x2 ;  /* 0x0000000607027c11 */ /* 0x001fc8000f8010ff */
[----:B------:R-:W-:-:S05]  /*0890*/  LEA.HI.X R3, R7, UR7, RZ, 0x2, P0 ;  /* 0x0000000707037c11 */ /* 0x000fca00080f14ff */
[----:B------:R-:W2:Y:S04]  /*08a0*/  LDG.E.CONSTANT R7, desc[UR4][R2.64] ;  /* 0x0000000402077981 */ /* 0x000ea8000c1e9900 */
[----:B------:R-:W3:Y:S01]  /*08b0*/  LDG.E.CONSTANT R0, desc[UR4][R2.64+0x4] ;  /* 0x0000040402007981 */ /* 0x000ee2000c1e9900 */
[----:B------:R-:W-:Y:S01]  /*08c0*/  BSSY.RECONVERGENT B1, `(.L_x_70) ;  /* 0x000000d000017945 */ /* 0x000fe20003800200 */
[----:B--2---:R-:W0:Y:S01]  /*08d0*/  MUFU.RCP R10, R7 ;  /* 0x00000007000a7308 */ /* 0x004e220000001000 */
[----:B---3--:R-:W-:-:S07]  /*08e0*/  FADD R0, -R7, R0 ;  /* 0x0000000007007221 */ /* 0x008fce0000000100 */
[----:B------:R-:W1:Y:S01]  /*08f0*/  FCHK P0, R0, R7 ;  /* 0x0000000700007302 */ /* 0x000e620000000000 */
[----:B0-----:R-:W-:-:S04]  /*0900*/  FFMA R11, -R7, R10, 1 ;  /* 0x3f800000070b7423 */ /* 0x001fc8000000010a */
[----:B------:R-:W-:-:S04]  /*0910*/  FFMA R11, R10, R11, R10 ;  /* 0x0000000b0a0b7223 */ /* 0x000fc8000000000a */
[----:B------:R-:W-:-:S04]  /*0920*/  FFMA R10, R0, R11, RZ ;  /* 0x0000000b000a7223 */ /* 0x000fc800000000ff */
[----:B------:R-:W-:-:S04]  /*0930*/  FFMA R12, -R7, R10, R0 ;  /* 0x0000000a070c7223 */ /* 0x000fc80000000100 */
[----:B------:R-:W-:Y:S01]  /*0940*/  FFMA R10, R11, R12, R10 ;  /* 0x0000000c0b0a7223 */ /* 0x000fe2000000000a */
[----:B-1----:R-:W-:Y:S06]  /*0950*/  @!P0 BRA `(.L_x_71) ;  /* 0x00000000000c8947 */ /* 0x002fec0003800000 */
[----:B------:R-:W-:Y:S01]  /*0960*/  IMAD.MOV.U32 R3, RZ, RZ, R7 ;  /* 0x000000ffff037224 */ /* 0x000fe200078e0007 */
[----:B------:R-:W-:-:S07]  /*0970*/  MOV R2, 0x990 ;  /* 0x0000099000027802 */ /* 0x000fce0000000f00 */
[----:B------:R-:W-:Y:S05]  /*0980*/  CALL.REL.NOINC `($__internal_1_$__cuda_sm3x_div_rn_noftz_f32_slowpath) ;  /* 0x0000000c006c7944 */ /* 0x000fea0003c00000 */
.L_x_71:
[----:B------:R-:W-:Y:S05]  /*0990*/  BSYNC.RECONVERGENT B1 ;  /* 0x0000000000017941 */ /* 0x000fea0003800200 */
.L_x_70:
[----:B------:R-:W0:Y:S02]  /*09a0*/  F2F.F64.F32 R2, R10 ;  /* 0x0000000a00027310 */ /* 0x000e240000201800 */
[----:B0-----:R-:W-:-:S11]  /*09b0*/  DADD R2, R2, 1 ;  /* 0x3ff0000002027429 */ /* 0x001fd60000000000 */
.L_x_69:
[----:B------:R-:W-:Y:S05]  /*09c0*/  BSYNC.RECONVERGENT B0 ;  /* 0x0000000000007941 */ /* 0x000fea0003800200 */
.L_x_68:
[----:B------:R-:W-:Y:S01]  /*09d0*/  IMAD.MOV.U32 R0, RZ, RZ, 0xffff ;  /* 0x0000ffffff007424 */ /* 0x000fe200078e00ff */
[C---:B------:R-:W-:Y:S01]  /*09e0*/  ISETP.NE.AND P0, PT, R9.reuse, RZ, PT ;  /* 0x000000ff0900720c */ /* 0x040fe20003f05270 */
[----:B------:R-:W0:Y:S01]  /*09f0*/  LDCU UR6, c[0x0][0x390] ;  /* 0x00007200ff0677ac */ /* 0x000e220008000800 */
[----:B------:R-:W-:Y:S01]  /*0a00*/  ISETP.GE.U32.AND P1, PT, R9, 0x2, PT ;  /* 0x000000020900780c */ /* 0x000fe20003f26070 */
[----:B------:R-:W-:Y:S04]  /*0a10*/  SHFL.UP PT, R11, R3, 0x1, 0x1000 ;  /* 0x04300000030b7f89 */ /* 0x000fe800000e0000 */
[----:B------:R-:W1:Y:S01]  /*0a20*/  SHFL.UP PT, R10, R2, 0x1, 0x1000 ;  /* 0x04300000020a7f89 */ /* 0x000e6200000e0000 */
[----:B0-----:R-:W-:Y:S01]  /*0a30*/  ISETP.GE.U32.AND P2, PT, R6, UR6, PT ;  /* 0x0000000606007c0c */ /* 0x001fe2000bf46070 */
[----:B-1----:R-:W-:-:S10]  /*0a40*/  DMUL R10, R10, R2 ;  /* 0x000000020a0a7228 */ /* 0x002fd40000000000 */
[----:B------:R-:W-:Y:S02]  /*0a50*/  FSEL R15, R3, R11, !P0 ;  /* 0x0000000b030f7208 */ /* 0x000fe40004000000 */
[----:B------:R-:W-:-:S03]  /*0a60*/  FSEL R14, R2, R10, !P0 ;  /* 0x0000000a020e7208 */ /* 0x000fc60004000000 */
[----:B------:R-:W-:Y:S04]  /*0a70*/  SHFL.UP PT, R11, R15, 0x2, 0x1000 ;  /* 0x045000000f0b7f89 */ /* 0x000fe800000e0000 */
[----:B------:R-:W0:Y:S02]  /*0a80*/  SHFL.UP PT, R10, R14, 0x2, 0x1000 ;  /* 0x045000000e0a7f89 */ /* 0x000e2400000e0000 */
[----:B0-----:R-:W-:-:S10]  /*0a90*/  DMUL R10, R10, R14 ;  /* 0x0000000e0a0a7228 */ /* 0x001fd40000000000 */
[----:B------:R-:W-:Y:S02]  /*0aa0*/  FSEL R11, R15, R11, !P1 ;  /* 0x0000000b0f0b7208 */ /* 0x000fe40004800000 */
[----:B------:R-:W-:Y:S02]  /*0ab0*/  FSEL R10, R14, R10, !P1 ;  /* 0x0000000a0e0a7208 */ /* 0x000fe40004800000 */
[----:B------:R-:W-:Y:S01]  /*0ac0*/  ISETP.GE.U32.AND P1, PT, R9, 0x4, PT ;  /* 0x000000040900780c */ /* 0x000fe20003f26070 */
[----:B------:R-:W-:Y:S01]  /*0ad0*/  SHFL.UP PT, R3, R11, 0x4, 0x1000 ;  /* 0x049000000b037f89 */ /* 0x000fe200000e0000 */
[----:B------:R-:W0:Y:S03]  /*0ae0*/  @!P2 LDC.64 R14, c[0x0][0x398] ;  /* 0x0000e600ff0eab82 */ /* 0x000e260000000a00 */
[----:B------:R-:W1:Y:S02]  /*0af0*/  SHFL.UP PT, R2, R10, 0x4, 0x1000 ;  /* 0x049000000a027f89 */ /* 0x000e6400000e0000 */
[----:B-1----:R-:W-:-:S10]  /*0b00*/  DMUL R2, R2, R10 ;  /* 0x0000000a02027228 */ /* 0x002fd40000000000 */
[----:B------:R-:W-:Y:S02]  /*0b10*/  FSEL R17, R11, R3, !P1 ;  /* 0x000000030b117208 */ /* 0x000fe40004800000 */
[----:B------:R-:W-:Y:S02]  /*0b20*/  FSEL R16, R10, R2, !P1 ;  /* 0x000000020a107208 */ /* 0x000fe40004800000 */
[C---:B------:R-:W-:Y:S01]  /*0b30*/  ISETP.GE.U32.AND P1, PT, R9.reuse, 0x8, PT ;  /* 0x000000080900780c */ /* 0x040fe20003f26070 */
[----:B------:R-:W-:Y:S01]  /*0b40*/  SHFL.UP PT, R3, R17, 0x8, 0x1000 ;  /* 0x0510000011037f89 */ /* 0x000fe200000e0000 */
[----:B------:R-:W-:-:S03]  /*0b50*/  @!P2 IMAD.IADD R9, R9, 0x1, R8 ;  /* 0x000000010909a824 */ /* 0x000fc600078e0208 */
[----:B------:R-:W1:Y:S01]  /*0b60*/  SHFL.UP PT, R2, R16, 0x8, 0x1000 ;  /* 0x0510000010027f89 */ /* 0x000e6200000e0000 */
[----:B0-----:R-:W-:Y:S01]  /*0b70*/  @!P2 IMAD.WIDE.U32 R8, R9, 0x4, R14 ;  /* 0x000000040908a825 */ /* 0x001fe200078e000e */
[----:B-1----:R-:W-:-:S10]  /*0b80*/  DMUL R2, R2, R16 ;  /* 0x0000001002027228 */ /* 0x002fd40000000000 */
[----:B------:R-:W-:Y:S02]  /*0b90*/  FSEL R11, R17, R3, !P1 ;  /* 0x00000003110b7208 */ /* 0x000fe40004800000 */
[----:B------:R-:W-:Y:S01]  /*0ba0*/  FSEL R10, R16, R2, !P1 ;  /* 0x00000002100a7208 */ /* 0x000fe20004800000 */
[----:B------:R-:W-:Y:S02]  /*0bb0*/  IMAD.MOV.U32 R16, RZ, RZ, R5 ;  /* 0x000000ffff107224 */ /* 0x000fe400078e0005 */
[----:B------:R-:W-:Y:S03]  /*0bc0*/  SHFL.IDX PT, R7, R11, 0xf, 0x101f ;  /* 0x01f01f000b077f89 */ /* 0x000fe600000e0000 */
[----:B------:R-:W-:Y:S01]  /*0bd0*/  @!P2 DMUL R2, R10, 1000 ;  /* 0x408f40000a02a828 */ /* 0x000fe20000000000 */
[----:B------:R-:W0:Y:S09]  /*0be0*/  SHFL.IDX PT, R6, R10, 0xf, 0x101f ;  /* 0x01f01f000a067f89 */ /* 0x000e3200000e0000 */
[----:B------:R-:W1:Y:S02]  /*0bf0*/  @!P2 F2F.F32.F64 R3, R2 ;  /* 0x000000020003a310 */ /* 0x000e640000301000 */
[----:B-1----:R1:W-:Y:S01]  /*0c00*/  @!P2 STG.E desc[UR4][R8.64+0x4], R3 ;  /* 0x000004030800a986 */ /* 0x0023e2000c101904 */
[----:B0-----:R-:W-:-:S10]  /*0c10*/  DMUL R6, R6, 1000 ;  /* 0x408f400006067828 */ /* 0x001fd40000000000 */
[----:B------:R-:W-:Y:S02]  /*0c20*/  FSEL R6, R6, RZ, !P0 ;  /* 0x000000ff06067208 */ /* 0x000fe40004000000 */
[----:B-1----:R-:W-:-:S07]  /*0c30*/  FSEL R7, R7, 4.4765625, !P0 ;  /* 0x408f400007077808 */ /* 0x002fce0004000000 */
.L_x_67:
[----:B------:R-:W-:-:S13]  /*0c40*/  ISETP.GE.U32.AND P0, PT, R4, 0x10, PT ;  /* 0x000000100400780c */ /* 0x000fda0003f06070 */
[----:B------:R-:W-:Y:S05]  /*0c50*/  @!P0 EXIT ;  /* 0x000000000000894d */ /* 0x000fea0003800000 */
[----:B------:R-:W0:Y:S01]  /*0c60*/  LDC.64 R4, c[0x0][0x388] ;  /* 0x0000e200ff047b82 */ /* 0x000e220000000a00 */
[----:B------:R-:W-:Y:S01]  /*0c70*/  LOP3.LUT R13, R13, 0x1f, RZ, 0xc0, !PT ;  /* 0x0000001f0d0d7812 */ /* 0x000fe200078ec0ff */
[----:B------:R-:W1:Y:S03]  /*0c80*/  LDCU UR10, c[0x0][0x390] ;  /* 0x00007200ff0a77ac */ /* 0x000e660008000800 */
[C---:B------:R-:W-:Y:S01]  /*0c90*/  IADD3 R12, P0, PT, R13.reuse, R16, RZ ;  /* 0x000000100d0c7210 */ /* 0x040fe20007f1e0ff */
[----:B------:R-:W-:Y:S01]  /*0ca0*/  IMAD.IADD R18, R13, 0x1, R16 ;  /* 0x000000010d127824 */ /* 0x000fe200078e0210 */
[----:B------:R-:W2:Y:S01]  /*0cb0*/  LDCU.64 UR8, c[0x0][0x380] ;  /* 0x00007000ff0877ac */ /* 0x000ea20008000a00 */
[----:B------:R-:W-:Y:S01]  /*0cc0*/  VIADD R16, R16, 0xf ;  /* 0x0000000f10107836 */ /* 0x000fe20000000000 */
[----:B------:R-:W-:Y:S01]  /*0cd0*/  LEA R17, P1, R12, 0x40, 0x2 ;  /* 0x000000400c117811 */ /* 0x000fe200078210ff */
[----:B------:R-:W-:Y:S01]  /*0ce0*/  IMAD.X R9, RZ, RZ, RZ, P0 ;  /* 0x000000ffff097224 */ /* 0x000fe200000e06ff */
[----:B------:R-:W3:Y:S01]  /*0cf0*/  LDCU.64 UR6, c[0x0][0x388] ;  /* 0x00007100ff0677ac */ /* 0x000ee20008000a00 */
[----:B------:R-:W-:-:S03]  /*0d00*/  IMAD.WIDE.U32 R2, R18, 0x4, RZ ;  /* 0x0000000412027825 */ /* 0x000fc600078e00ff */
[----:B------:R-:W-:Y:S01]  /*0d10*/  LEA.HI.X R12, R12, RZ, R9, 0x2, P1 ;  /* 0x000000ff0c0c7211 */ /* 0x000fe200008f1409 */
[----:B------:R-:W-:Y:S02]  /*0d20*/  IMAD.MOV.U32 R15, RZ, RZ, R2 ;  /* 0x000000ffff0f7224 */ /* 0x000fe400078e0002 */
[----:B------:R-:W-:-:S07]  /*0d30*/  IMAD.MOV.U32 R14, RZ, RZ, R3 ;  /* 0x000000ffff0e7224 */ /* 0x000fce00078e0003 */
.L_x_80:
[----:B-1----:R-:W-:Y:S01]  /*0d40*/  ISETP.GE.AND P0, PT, R18, UR10, PT ;  /* 0x0000000a12007c0c */ /* 0x002fe2000bf06270 */
[----:B------:R-:W-:Y:S01]  /*0d50*/  BSSY.RECONVERGENT B0, `(.L_x_72) ;  /* 0x0000021000007945 */ /* 0x000fe20003800200 */
[----:B------:R-:W-:Y:S02]  /*0d60*/  IMAD.MOV.U32 R2, RZ, RZ, 0x0 ;  /* 0x00000000ff027424 */ /* 0x000fe400078e00ff */
[----:B------:R-:W-:-:S09]  /*0d70*/  IMAD.MOV.U32 R3, RZ, RZ, 0x3ff00000 ;  /* 0x3ff00000ff037424 */ /* 0x000fd200078e00ff */
[----:B----4-:R-:W-:Y:S05]  /*0d80*/  @P0 BRA `(.L_x_73) ;  /* 0x0000000000740947 */ /* 0x010fea0003800000 */
[----:B------:R-:W-:Y:S01]  /*0d90*/  VIADD R19, R18, 0xffffffff ;  /* 0xffffffff12137836 */ /* 0x000fe20000000000 */
[----:B---3--:R-:W-:-:S03]  /*0da0*/  IADD3 R10, P0, PT, R15, UR6, RZ ;  /* 0x000000060f0a7c10 */ /* 0x008fc6000ff1e0ff */
[----:B0-----:R-:W-:Y:S01]  /*0db0*/  IMAD.WIDE.U32 R8, R19, 0x4, R4 ;  /* 0x0000000413087825 */ /* 0x001fe200078e0004 */
[----:B------:R-:W-:-:S05]  /*0dc0*/  IADD3.X R11, PT, PT, R14, UR7, RZ, P0, !PT ;  /* 0x000000070e0b7c10 */ /* 0x000fca00087fe4ff */
[----:B------:R-:W3:Y:S04]  /*0dd0*/  LDG.E.CONSTANT R9, desc[UR4][R8.64] ;  /* 0x0000000408097981 */ /* 0x000ee8000c1e9900 */
[----:B------:R-:W3:Y:S02]  /*0de0*/  LDG.E.CONSTANT R10, desc[UR4][R10.64] ;  /* 0x000000040a0a7981 */ /* 0x000ee4000c1e9900 */
[----:B---3--:R-:W-:-:S13]  /*0df0*/  FSETP.GEU.AND P0, PT, R10, R9, PT ;  /* 0x000000090a00720b */ /* 0x008fda0003f0e000 */
[----:B------:R-:W-:Y:S05]  /*0e00*/  @P0 BRA `(.L_x_73) ;  /* 0x0000000000540947 */ /* 0x000fea0003800000 */
[----:B--2---:R-:W-:-:S04]  /*0e10*/  LEA R2, P0, R19, UR8, 0x2 ;  /* 0x0000000813027c11 */ /* 0x004fc8000f8010ff */
[----:B------:R-:W-:Y:S02]  /*0e20*/  LEA.HI.X R3, R19, UR9, RZ, 0x2, P0 ;  /* 0x0000000913037c11 */ /* 0x000fe400080f14ff */
[----:B------:R-:W-:-:S04]  /*0e30*/  IADD3 R8, P0, PT, R15, UR8, RZ ;  /* 0x000000080f087c10 */ /* 0x000fc8000ff1e0ff */
[----:B------:R-:W2:Y:S01]  /*0e40*/  LDG.E.CONSTANT R3, desc[UR4][R2.64] ;  /* 0x0000000402037981 */ /* 0x000ea2000c1e9900 */
[----:B------:R-:W-:-:S05]  /*0e50*/  IADD3.X R9, PT, PT, R14, UR9, RZ, P0, !PT ;  /* 0x000000090e097c10 */ /* 0x000fca00087fe4ff */
        /* <DEDUP_REMOVED lines=12> */
[----:B------:R-:W-:Y:S05]  /*0f20*/  CALL.REL.NOINC `($__internal_1_$__cuda_sm3x_div_rn_noftz_f32_slowpath) ;  /* 0x0000000800047944 */ /* 0x000fea0003c00000 */
.L_x_75:
[----:B------:R-:W-:Y:S05]  /*0f30*/  BSYNC.RECONVERGENT B1 ;  /* 0x0000000000017941 */ /* 0x000fea0003800200 */
.L_x_74:
[----:B------:R-:W0:Y:S02]  /*0f40*/  F2F.F64.F32 R2, R10 ;  /* 0x0000000a00027310 */ /* 0x000e240000201800 */
[----:B0-----:R-:W-:-:S11]  /*0f50*/  DADD R2, R2, 1 ;  /* 0x3ff0000002027429 */ /* 0x001fd60000000000 */
.L_x_73:
[----:B--23--:R-:W-:Y:S05]  /*0f60*/  BSYNC.RECONVERGENT B0 ;  /* 0x0000000000007941 */ /* 0x00cfea0003800200 */
.L_x_72:
[----:B------:R-:W-:Y:S01]  /*0f70*/  IMAD.MOV.U32 R11, RZ, RZ, 0xffff ;  /* 0x0000ffffff0b7424 */ /* 0x000fe200078e00ff */
[----:B------:R-:W-:Y:S01]  /*0f80*/  ISETP.NE.AND P0, PT, R13, RZ, PT ;  /* 0x000000ff0d00720c */ /* 0x000fe20003f05270 */
[C---:B------:R-:W-:Y:S01]  /*0f90*/  VIADD R19, R18.reuse, 0x10 ;  /* 0x0000001012137836 */ /* 0x040fe20000000000 */
[----:B------:R-:W-:Y:S01]  /*0fa0*/  ISETP.GE.AND P1, PT, R18, UR10, PT ;  /* 0x0000000a12007c0c */ /* 0x000fe2000bf26270 */
[----:B------:R-:W-:Y:S01]  /*0fb0*/  BSSY.RECONVERGENT B0, `(.L_x_76) ;  /* 0x0000045000007945 */ /* 0x000fe20003800200 */
[----:B------:R-:W-:Y:S04]  /*0fc0*/  SHFL.UP PT, R9, R3, 0x1, 0x1000 ;  /* 0x0430000003097f89 */ /* 0x000fe800000e0000 */
[----:B------:R-:W1:Y:S02]  /*0fd0*/  SHFL.UP PT, R8, R2, 0x1, 0x1000 ;  /* 0x0430000002087f89 */ /* 0x000e6400000e0000 */
[----:B-1----:R-:W-:-:S10]  /*0fe0*/  DMUL R8, R8, R2 ;  /* 0x0000000208087228 */ /* 0x002fd40000000000 */
[----:B------:R-:W-:Y:S02]  /*0ff0*/  FSEL R23, R3, R9, !P0 ;  /* 0x0000000903177208 */ /* 0x000fe40004000000 */
[----:B------:R-:W-:Y:S02]  /*1000*/  FSEL R22, R2, R8, !P0 ;  /* 0x0000000802167208 */ /* 0x000fe40004000000 */
[----:B------:R-:W-:Y:S01]  /*1010*/  ISETP.GE.U32.AND P0, PT, R13, 0x2, PT ;  /* 0x000000020d00780c */ /* 0x000fe20003f06070 */
[----:B------:R-:W-:Y:S04]  /*1020*/  SHFL.UP PT, R9, R23, 0x2, 0x1000 ;  /* 0x0450000017097f89 */ /* 0x000fe800000e0000 */
[----:B------:R-:W1:Y:S02]  /*1030*/  SHFL.UP PT, R8, R22, 0x2, 0x1000 ;  /* 0x0450000016087f89 */ /* 0x000e6400000e0000 */
[----:B-1----:R-:W-:-:S10]  /*1040*/  DMUL R8, R8, R22 ;  /* 0x0000001608087228 */ /* 0x002fd40000000000 */
[----:B------:R-:W-:Y:S02]  /*1050*/  FSEL R25, R23, R9, !P0 ;  /* 0x0000000917197208 */ /* 0x000fe40004000000 */
[----:B------:R-:W-:Y:S01]  /*1060*/  FSEL R24, R22, R8, !P0 ;  /* 0x0000000816187208 */ /* 0x000fe20004000000 */
[----:B------:R-:W-:Y:S01]  /*1070*/  SHFL.IDX PT, R9, R7, RZ, 0x101f ;  /* 0x00101fff07097589 */ /* 0x000fe200000e0000 */
[----:B------:R-:W-:-:S03]  /*1080*/  ISETP.GE.U32.AND P0, PT, R13, 0x4, PT ;  /* 0x000000040d00780c */ /* 0x000fc60003f06070 */
[----:B------:R-:W-:Y:S04]  /*1090*/  SHFL.UP PT, R3, R25, 0x4, 0x1000 ;  /* 0x0490000019037f89 */ /* 0x000fe800000e0000 */
[----:B------:R-:W1:Y:S04]  /*10a0*/  SHFL.UP PT, R2, R24, 0x4, 0x1000 ;  /* 0x0490000018027f89 */ /* 0x000e6800000e0000 */
[----:B------:R-:W-:Y:S01]  /*10b0*/  SHFL.IDX PT, R8, R6, RZ, 0x101f ;  /* 0x00101fff06087589 */ /* 0x000fe200000e0000 */
[----:B-1----:R-:W-:-:S10]  /*10c0*/  DMUL R2, R2, R24 ;  /* 0x0000001802027228 */ /* 0x002fd40000000000 */
[----:B------:R-:W-:Y:S02]  /*10d0*/  FSEL R21, R25, R3, !P0 ;  /* 0x0000000319157208 */ /* 0x000fe40004000000 */
[----:B------:R-:W-:Y:S02]  /*10e0*/  FSEL R20, R24, R2, !P0 ;  /* 0x0000000218147208 */ /* 0x000fe40004000000 */
[----:B------:R-:W-:Y:S01]  /*10f0*/  ISETP.GE.U32.AND P0, PT, R13, 0x8, PT ;  /* 0x000000080d00780c */ /* 0x000fe20003f06070 */
[----:B------:R-:W-:Y:S04]  /*1100*/  SHFL.UP PT, R3, R21, 0x8, 0x1000 ;  /* 0x0510000015037f89 */ /* 0x000fe800000e0000 */
[----:B------:R-:W1:Y:S02]  /*1110*/  SHFL.UP PT, R2, R20, 0x8, 0x1000 ;  /* 0x0510000014027f89 */ /* 0x000e6400000e0000 */
[----:B-1----:R-:W-:Y:S01]  /*1120*/  DMUL R22, R2, R20 ;  /* 0x0000001402167228 */ /* 0x002fe20000000000 */
[----:B------:R-:W1:Y:S09]  /*1130*/  @!P1 LDC.64 R2, c[0x0][0x398] ;  /* 0x0000e600ff029b82 */ /* 0x000e720000000a00 */
[----:B------:R-:W-:-:S02]  /*1140*/  FSEL R22, R20, R22, !P0 ;  /* 0x0000001614167208 */ /* 0x000fc40004000000 */
[----:B------:R-:W-:-:S06]  /*1150*/  FSEL R23, R21, R23, !P0 ;  /* 0x0000001715177208 */ /* 0x000fcc0004000000 */
[----:B------:R-:W-:Y:S01]  /*1160*/  @!P1 DMUL R24, R8, R22 ;  /* 0x0000001608189228 */ /* 0x000fe20000000000 */
[----:B------:R-:W-:Y:S04]  /*1170*/  SHFL.IDX PT, R9, R23, 0xf, 0x101f ;  /* 0x01f01f0017097f89 */ /* 0x000fe800000e0000 */
[----:B------:R-:W2:Y:S01]  /*1180*/  SHFL.IDX PT, R8, R22, 0xf, 0x101f ;  /* 0x01f01f0016087f89 */ /* 0x000ea200000e0000 */
[----:B-1----:R-:W-:Y:S01]  /*1190*/  @!P1 IADD3 R20, P0, PT, R15, R2, RZ ;  /* 0x000000020f149210 */ /* 0x002fe20007f1e0ff */
[----:B------:R-:W-:-:S03]  /*11a0*/  IMAD.MOV.U32 R2, RZ, RZ, 0x0 ;  /* 0x00000000ff027424 */ /* 0x000fc600078e00ff */
[----:B------:R-:W1:Y:S01]  /*11b0*/  @!P1 F2F.F32.F64 R25, R24 ;  /* 0x0000001800199310 */ /* 0x000e620000301000 */
[----:B------:R-:W-:Y:S01]  /*11c0*/  @!P1 IMAD.X R21, R14, 0x1, R3, P0 ;  /* 0x000000010e159824 */ /* 0x000fe200000e0603 */
[----:B------:R-:W-:Y:S01]  /*11d0*/  ISETP.GE.AND P0, PT, R19, UR10, PT ;  /* 0x0000000a13007c0c */ /* 0x000fe2000bf06270 */
[----:B------:R-:W-:-:S03]  /*11e0*/  IMAD.MOV.U32 R3, RZ, RZ, 0x3ff00000 ;  /* 0x3ff00000ff037424 */ /* 0x000fc600078e00ff */
[----:B-1----:R1:W-:Y:S01]  /*11f0*/  @!P1 STG.E desc[UR4][R20.64], R25 ;  /* 0x0000001914009986 */ /* 0x0023e2000c101904 */
[----:B--2---:R-:W-:-:S08]  /*1200*/  DMUL R8, R8, R6 ;  /* 0x0000000608087228 */ /* 0x004fd00000000000 */
[----:B------:R-:W-:Y:S05]  /*1210*/  @P0 BRA `(.L_x_77) ;  /* 0x0000000000780947 */ /* 0x000fea0003800000 */
[----:B------:R-:W-:Y:S01]  /*1220*/  VIADD R23, R18, 0xf ;  /* 0x0000000f12177836 */ /* 0x000fe20000000000 */
[----:B------:R-:W-:-:S03]  /*1230*/  IADD3 R10, P0, PT, R17, UR6, RZ ;  /* 0x00000006110a7c10 */ /* 0x000fc6000ff1e0ff */
[----:B01----:R-:W-:Y:S01]  /*1240*/  IMAD.WIDE.U32 R20, R23, 0x4, R4 ;  /* 0x0000000417147825 */ /* 0x003fe200078e0004 */
[----:B------:R-:W-:-:S05]  /*1250*/  IADD3.X R11, PT, PT, R12, UR7, RZ, P0, !PT ;  /* 0x000000070c0b7c10 */ /* 0x000fca00087fe4ff */
[----:B------:R-:W2:Y:S04]  /*1260*/  LDG.E.CONSTANT R21, desc[UR4][R20.64] ;  /* 0x0000000414157981 */ /* 0x000ea8000c1e9900 */
[----:B------:R-:W2:Y:S02]  /*1270*/  LDG.E.CONSTANT R10, desc[UR4][R10.64] ;  /* 0x000000040a0a7981 */ /* 0x000ea4000c1e9900 */
[----:B--2---:R-:W-:-:S13]  /*1280*/  FSETP.GEU.AND P0, PT, R10, R21, PT ;  /* 0x000000150a00720b */ /* 0x004fda0003f0e000 */
[----:B------:R-:W-:Y:S05]  /*1290*/  @P0 BRA `(.L_x_77) ;  /* 0x0000000000580947 */ /* 0x000fea0003800000 */
[----:B------:R-:W-:-:S04]  /*12a0*/  LEA R2, P0, R23, UR8, 0x2 ;  /* 0x0000000817027c11 */ /* 0x000fc8000f8010ff */
        /* <DEDUP_REMOVED lines=17> */
[----:B------:R-:W-:-:S07]  /*13c0*/  IMAD.MOV.U32 R20, RZ, RZ, R10 ;  /* 0x000000ffff147224 */ /* 0x000fce00078e000a */
.L_x_79:
[----:B------:R-:W-:Y:S05]  /*13d0*/  BSYNC.RECONVERGENT B1 ;  /* 0x0000000000017941 */ /* 0x000fea0003800200 */
.L_x_78:
[----:B------:R-:W0:Y:S02]  /*13e0*/  F2F.F64.F32 R2, R20 ;  /* 0x0000001400027310 */ /* 0x000e240000201800 */
[----:B0-----:R-:W-:-:S11]  /*13f0*/  DADD R2, R2, 1 ;  /* 0x3ff0000002027429 */ /* 0x001fd60000000000 */
.L_x_77:
[----:B------:R-:W-:Y:S05]  /*1400*/  BSYNC.RECONVERGENT B0 ;  /* 0x0000000000007941 */ /* 0x000fea0003800200 */
.L_x_76:
[----:B-1----:R-:W-:Y:S01]  /*1410*/  IMAD.MOV.U32 R25, RZ, RZ, 0xffff ;  /* 0x0000ffffff197424 */ /* 0x002fe200078e00ff */
[C---:B------:R-:W-:Y:S01]  /*1420*/  ISETP.NE.AND P0, PT, R13.reuse, RZ, PT ;  /* 0x000000ff0d00720c */ /* 0x040fe20003f05270 */
[----:B------:R-:W-:Y:S01]  /*1430*/  VIADD R18, R18, 0x20 ;  /* 0x0000002012127836 */ /* 0x000fe20000000000 */
[----:B------:R-:W-:Y:S01]  /*1440*/  ISETP.GE.U32.AND P1, PT, R13, 0x2, PT ;  /* 0x000000020d00780c */ /* 0x000fe20003f26070 */
[----:B------:R-:W-:Y:S01]  /*1450*/  SHFL.UP PT, R11, R3, 0x1, 0x1000 ;  /* 0x04300000030b7f89 */ /* 0x000fe200000e0000 */
[----:B------:R-:W-:Y:S02]  /*1460*/  FSEL R0, R8, R6, !P0 ;  /* 0x0000000608007208 */ /* 0x000fe40004000000 */
[----:B------:R-:W-:Y:S01]  /*1470*/  FSEL R24, R9, R7, !P0 ;  /* 0x0000000709187208 */ /* 0x000fe20004000000 */
[----:B------:R-:W1:Y:S01]  /*1480*/  SHFL.UP PT, R10, R2, 0x1, 0x1000 ;  /* 0x04300000020a7f89 */ /* 0x000e6200000e0000 */
[----:B------:R-:W-:Y:S02]  /*1490*/  ISETP.GE.AND P2, PT, R19, UR10, PT ;  /* 0x0000000a13007c0c */ /* 0x000fe4000bf46270 */
[----:B------:R-:W-:-:S05]  /*14a0*/  IADD3 R15, P3, PT, R15, 0x80, RZ ;  /* 0x000000800f0f7810 */ /* 0x000fca0007f7e0ff */
[----:B------:R-:W-:Y:S01]  /*14b0*/  IMAD.X R14, RZ, RZ, R14, P3 ;  /* 0x000000ffff0e7224 */ /* 0x000fe200018e060e */
[----:B-1----:R-:W-:-:S10]  /*14c0*/  DMUL R10, R10, R2 ;  /* 0x000000020a0a7228 */ /* 0x002fd40000000000 */
[----:B------:R-:W-:Y:S02]  /*14d0*/  FSEL R11, R3, R11, !P0 ;  /* 0x0000000b030b7208 */ /* 0x000fe40004000000 */
[----:B------:R-:W-:-:S03]  /*14e0*/  FSEL R10, R2, R10, !P0 ;  /* 0x0000000a020a7208 */ /* 0x000fc60004000000 */
        /* <DEDUP_REMOVED lines=9> */
[----:B------:R2:W-:Y:S02]  /*1580*/  SHFL.IDX PT, R10, R0, RZ, 0x101f ;  /* 0x00101fff000a7589 */ /* 0x0005e400000e0000 */
[----:B--2---:R-:W-:-:S02]  /*1590*/  VIADD R0, R16, 0x11 ;  /* 0x0000001110007836 */ /* 0x004fc40000000000 */
[----:B------:R-:W-:Y:S01]  /*15a0*/  VIADD R16, R16, 0x20 ;  /* 0x0000002010107836 */ /* 0x000fe20000000000 */
        /* <DEDUP_REMOVED lines=9> */
[----:B------:R-:W-:-:S03]  /*1640*/  FSEL R22, R2, R22, !P1 ;  /* 0x0000001602167208 */ /* 0x000fc60004800000 */
[----:B------:R-:W-:Y:S03]  /*1650*/  SHFL.IDX PT, R3, R23, 0xf, 0x101f ;  /* 0x01f01f0017037f89 */ /* 0x000fe600000e0000 */
[----:B------:R-:W-:Y:S01]  /*1660*/  @!P2 DMUL R10, R10, R22 ;  /* 0x000000160a0aa228 */ /* 0x000fe20000000000 */
[----:B------:R-:W2:Y:S01]  /*1670*/  SHFL.IDX PT, R2, R22, 0xf, 0x101f ;  /* 0x01f01f0016027f89 */ /* 0x000ea200000e0000 */
[----:B-1----:R-:W-:-:S08]  /*1680*/  @!P2 IADD3 R20, P1, PT, R17, R20, RZ ;  /* 0x000000141114a210 */ /* 0x002fd00007f3e0ff */
[----:B------:R-:W1:Y:S01]  /*1690*/  @!P2 F2F.F32.F64 R11, R10 ;  /* 0x0000000a000ba310 */ /* 0x000e620000301000 */
[----:B------:R-:W-:Y:S01]  /*16a0*/  @!P2 IMAD.X R21, R12, 0x1, R21, P1 ;  /* 0x000000010c15a824 */ /* 0x000fe200008e0615 */
[----:B------:R-:W-:Y:S01]  /*16b0*/  ISETP.GE.AND P1, PT, R0, UR10, PT ;  /* 0x0000000a00007c0c */ /* 0x000fe2000bf26270 */
[----:B--2---:R-:W-:-:S03]  /*16c0*/  DMUL R2, R8, R2 ;  /* 0x0000000208027228 */ /* 0x004fc60000000000 */
[----:B-1----:R4:W-:Y:S01]  /*16d0*/  @!P2 STG.E desc[UR4][R20.64], R11 ;  /* 0x0000000b1400a986 */ /* 0x0029e2000c101904 */
[----:B------:R-:W-:-:S05]  /*16e0*/  IADD3 R17, P2, PT, R17, 0x80, RZ ;  /* 0x0000008011117810 */ /* 0x000fca0007f5e0ff */
[----:B------:R-:W-:Y:S01]  /*16f0*/  IMAD.X R12, RZ, RZ, R12, P2 ;  /* 0x000000ffff0c7224 */ /* 0x000fe200010e060c */
[----:B------:R-:W-:Y:S02]  /*1700*/  FSEL R6, R2, R6, !P0 ;  /* 0x0000000602067208 */ /* 0x000fe40004000000 */
[----:B------:R-:W-:Y:S01]  /*1710*/  FSEL R7, R3, R7, !P0 ;  /* 0x0000000703077208 */ /* 0x000fe20004000000 */
[----:B------:R-:W-:Y:S06]  /*1720*/  @!P1 BRA `(.L_x_80) ;  /* 0xfffffff400849947 */ /* 0x000fec000383ffff */
[----:B------:R-:W-:Y:S05]  /*1730*/  EXIT ;  /* 0x000000000000794d */ /* 0x000fea0003800000 */
        .weak           $__internal_1_$__cuda_sm3x_div_rn_noftz_f32_slowpath
        .type           $__internal_1_$__cuda_sm3x_div_rn_noftz_f32_slowpath,@function
        .size           $__internal_1_$__cuda_sm3x_div_rn_noftz_f32_slowpath,(.L_x_98 - $__internal_1_$__cuda_sm3x_div_rn_noftz_f32_slowpath)
$__internal_1_$__cuda_sm3x_div_rn_noftz_f32_slowpath:
[----:B------:R-:W-:Y:S01]  /*1740*/  SHF.R.U32.HI R10, RZ, 0x17, R3 ;  /* 0x00000017ff0a7819 */ /* 0x000fe20000011603 */
[----:B------:R-:W-:Y:S01]  /*1750*/  BSSY.RECONVERGENT B2, `(.L_x_81) ;  /* 0x0000062000027945 */ /* 0x000fe20003800200 */
[----:B------:R-:W-:Y:S02]  /*1760*/  SHF.R.U32.HI R21, RZ, 0x17, R0 ;  /* 0x00000017ff157819 */ /* 0x000fe40000011600 */
[----:B------:R-:W-:Y:S02]  /*1770*/  LOP3.LUT R10, R10, 0xff, RZ, 0xc0, !PT ;  /* 0x000000ff0a0a7812 */ /* 0x000fe400078ec0ff */
[----:B------:R-:W-:-:S03]  /*1780*/  LOP3.LUT R21, R21, 0xff, RZ, 0xc0, !PT ;  /* 0x000000ff15157812 */ /* 0x000fc600078ec0ff */
[----:B------:R-:W-:Y:S02]  /*1790*/  VIADD R22, R10, 0xffffffff ;  /* 0xffffffff0a167836 */ /* 0x000fe40000000000 */
[----:B------:R-:W-:-:S03]  /*17a0*/  VIADD R20, R21, 0xffffffff ;  /* 0xffffffff15147836 */ /* 0x000fc60000000000 */
[----:B------:R-:W-:-:S04]  /*17b0*/  ISETP.GT.U32.AND P0, PT, R22, 0xfd, PT ;  /* 0x000000fd1600780c */ /* 0x000fc80003f04070 */
[----:B------:R-:W-:-:S13]  /*17c0*/  ISETP.GT.U32.OR P0, PT, R20, 0xfd, P0 ;  /* 0x000000fd1400780c */ /* 0x000fda0000704470 */
[----:B------:R-:W-:Y:S01]  /*17d0*/  @!P0 IMAD.MOV.U32 R11, RZ, RZ, RZ ;  /* 0x000000ffff0b8224 */ /* 0x000fe200078e00ff */
[----:B------:R-:W-:Y:S06]  /*17e0*/  @!P0 BRA `(.L_x_82) ;  /* 0x00000000005c8947 */ /* 0x000fec0003800000 */
[----:B------:R-:W-:Y:S02]  /*17f0*/  FSETP.GTU.FTZ.AND P0, PT, |R0|, +INF , PT ;  /* 0x7f8000000000780b */ /* 0x000fe40003f1c200 */
[----:B------:R-:W-:-:S04]  /*1800*/  FSETP.GTU.FTZ.AND P1, PT, |R3|, +INF , PT ;  /* 0x7f8000000300780b */ /* 0x000fc80003f3c200 */
[----:B------:R-:W-:-:S13]  /*1810*/  PLOP3.LUT P0, PT, P0, P1, PT, 0xf8, 0x8f ;  /* 0x00000000008f781c */ /* 0x000fda0000703f70 */
[----:B------:R-:W-:Y:S05]  /*1820*/  @P0 BRA `(.L_x_83) ;  /* 0x00000004004c0947 */ /* 0x000fea0003800000 */
[----:B------:R-:W-:-:S13]  /*1830*/  LOP3.LUT P0, RZ, R3, 0x7fffffff, R0, 0xc8, !PT ;  /* 0x7fffffff03ff7812 */ /* 0x000fda000780c800 */
[----:B------:R-:W-:Y:S05]  /*1840*/  @!P0 BRA `(.L_x_84) ;  /* 0x00000004003c8947 */ /* 0x000fea0003800000 */
[C---:B------:R-:W-:Y:S02]  /*1850*/  FSETP.NEU.FTZ.AND P1, PT, |R0|.reuse, +INF , PT ;  /* 0x7f8000000000780b */ /* 0x040fe40003f3d200 */
        /* <DEDUP_REMOVED lines=11> */
[----:B------:R-:W-:Y:S02]  /*1910*/  @P0 IMAD.MOV.U32 R11, RZ, RZ, RZ ;  /* 0x000000ffff0b0224 */ /* 0x000fe400078e00ff */
[----:B------:R-:W-:Y:S01]  /*1920*/  @!P0 FFMA R0, R0, 1.84467440737095516160e+19, RZ ;  /* 0x5f80000000008823 */ /* 0x000fe200000000ff */
[----:B------:R-:W-:Y:S02]  /*1930*/  @!P0 IMAD.MOV.U32 R11, RZ, RZ, -0x40 ;  /* 0xffffffc0ff0b8424 */ /* 0x000fe400078e00ff */
[----:B------:R-:W-:Y:S02]  /*1940*/  @!P1 FFMA R3, R3, 1.84467440737095516160e+19, RZ ;  /* 0x5f80000003039823 */ /* 0x000fe400000000ff */
[----:B------:R-:W-:-:S07]  /*1950*/  @!P1 VIADD R11, R11, 0x40 ;  /* 0x000000400b0b9836 */ /* 0x000fce0000000000 */
.L_x_82:
[----:B------:R-:W-:Y:S01]  /*1960*/  LEA R20, R10, 0xc0800000, 0x17 ;  /* 0xc08000000a147811 */ /* 0x000fe200078eb8ff */
[----:B------:R-:W-:Y:S01]  /*1970*/  VIADD R21, R21, 0xffffff81 ;  /* 0xffffff8115157836 */ /* 0x000fe20000000000 */
[----:B------:R-:W-:Y:S03]  /*1980*/  BSSY.RECONVERGENT B3, `(.L_x_87) ;  /* 0x0000035000037945 */ /* 0x000fe60003800200 */
[----:B------:R-:W-:Y:S02]  /*1990*/  IMAD.IADD R22, R3, 0x1, -R20 ;  /* 0x0000000103167824 */ /* 0x000fe400078e0a14 */
[C---:B------:R-:W-:Y:S02]  /*19a0*/  IMAD R0, R21.reuse, -0x800000, R0 ;  /* 0xff80000015007824 */ /* 0x040fe400078e0200 */
[----:B------:R0:W1:Y:S01]  /*19b0*/  MUFU.RCP R20, R22 ;  /* 0x0000001600147308 */ /* 0x0000620000001000 */
[----:B------:R-:W-:Y:S01]  /*19c0*/  FADD.FTZ R23, -R22, -RZ ;  /* 0x800000ff16177221 */ /* 0x000fe20000010100 */
[----:B0-----:R-:W-:-:S05]  /*19d0*/  IADD3 R22, PT, PT, R21, 0x7f, -R10 ;  /* 0x0000007f15167810 */ /* 0x001fca0007ffe80a */
[----:B------:R-:W-:Y:S02]  /*19e0*/  IMAD.IADD R11, R22, 0x1, R11 ;  /* 0x00000001160b7824 */ /* 0x000fe400078e020b */
[----:B-1----:R-:W-:-:S04]  /*19f0*/  FFMA R3, R20, R23, 1 ;  /* 0x3f80000014037423 */ /* 0x002fc80000000017 */
[----:B------:R-:W-:-:S04]  /*1a00*/  FFMA R3, R20, R3, R20 ;  /* 0x0000000314037223 */ /* 0x000fc80000000014 */
[----:B------:R-:W-:-:S04]  /*1a10*/  FFMA R20, R0, R3, RZ ;  /* 0x0000000300147223 */ /* 0x000fc800000000ff */
[----:B------:R-:W-:-:S04]  /*1a20*/  FFMA R24, R23, R20, R0 ;  /* 0x0000001417187223 */ /* 0x000fc80000000000 */
[----:B------:R-:W-:-:S04]  /*1a30*/  FFMA R20, R3, R24, R20 ;  /* 0x0000001803147223 */ /* 0x000fc80000000014 */
[----:B------:R-:W-:-:S04]  /*1a40*/  FFMA R23, R23, R20, R0 ;  /* 0x0000001417177223 */ /* 0x000fc80000000000 */
[----:B------:R-:W-:-:S05]  /*1a50*/  FFMA R0, R3, R23, R20 ;  /* 0x0000001703007223 */ /* 0x000fca0000000014 */
[----:B------:R-:W-:-:S04]  /*1a60*/  SHF.R.U32.HI R10, RZ, 0x17, R0 ;  /* 0x00000017ff0a7819 */ /* 0x000fc80000011600 */
[----:B------:R-:W-:-:S05]  /*1a70*/  LOP3.LUT R10, R10, 0xff, RZ, 0xc0, !PT ;  /* 0x000000ff0a0a7812 */ /* 0x000fca00078ec0ff */
[----:B------:R-:W-:-:S04]  /*1a80*/  IMAD.IADD R10, R10, 0x1, R11 ;  /* 0x000000010a0a7824 */ /* 0x000fc800078e020b */
[----:B------:R-:W-:-:S05]  /*1a90*/  VIADD R21, R10, 0xffffffff ;  /* 0xffffffff0a157836 */ /* 0x000fca0000000000 */
        /* <DEDUP_REMOVED lines=10> */
[C---:B------:R-:W-:Y:S02]  /*1b40*/  VIADD R22, R10.reuse, 0x20 ;  /* 0x000000200a167836 */ /* 0x040fe40000000000 */
[CCC-:B------:R-:W-:Y:S01]  /*1b50*/  FFMA.RP R11, R3.reuse, R23.reuse, R20.reuse ;  /* 0x00000017030b7223 */ /* 0x1c0fe20000008014 */
[C---:B------:R-:W-:Y:S01]  /*1b60*/  ISETP.NE.AND P2, PT, R10.reuse, RZ, PT ;  /* 0x000000ff0a00720c */ /* 0x040fe20003f45270 */
[----:B------:R-:W-:Y:S01]  /*1b70*/  FFMA.RM R20, R3, R23, R20 ;  /* 0x0000001703147223 */ /* 0x000fe20000004014 */
[----:B------:R-:W-:Y:S02]  /*1b80*/  LOP3.LUT R21, R21, 0x7fffff, RZ, 0xc0, !PT ;  /* 0x007fffff15157812 */ /* 0x000fe400078ec0ff */
[----:B------:R-:W-:Y:S01]  /*1b90*/  ISETP.NE.AND P1, PT, R10, RZ, PT ;  /* 0x000000ff0a00720c */ /* 0x000fe20003f25270 */
[----:B------:R-:W-:Y:S01]  /*1ba0*/  IMAD.MOV R10, RZ, RZ, -R10 ;  /* 0x000000ffff0a7224 */ /* 0x000fe200078e0a0a */
[----:B------:R-:W-:-:S02]  /*1bb0*/  LOP3.LUT R21, R21, 0x800000, RZ, 0xfc, !PT ;  /* 0x0080000015157812 */ /* 0x000fc400078efcff */
[----:B------:R-:W-:Y:S02]  /*1bc0*/  FSETP.NEU.FTZ.AND P0, PT, R11, R20, PT ;  /* 0x000000140b00720b */ /* 0x000fe40003f1d000 */
[----:B------:R-:W-:Y:S02]  /*1bd0*/  SHF.L.U32 R22, R21, R22, RZ ;  /* 0x0000001615167219 */ /* 0x000fe400000006ff */
[----:B------:R-:W-:Y:S02]  /*1be0*/  SEL R10, R10, RZ, P2 ;  /* 0x000000ff0a0a7207 */ /* 0x000fe40001000000 */
[----:B------:R-:W-:Y:S02]  /*1bf0*/  ISETP.NE.AND P1, PT, R22, RZ, P1 ;  /* 0x000000ff1600720c */ /* 0x000fe40000f25270 */
[----:B------:R-:W-:Y:S02]  /*1c00*/  SHF.R.U32.HI R10, RZ, R10, R21 ;  /* 0x0000000aff0a7219 */ /* 0x000fe40000011615 */
[----:B------:R-:W-:-:S02]  /*1c10*/  PLOP3.LUT P0, PT, P0, P1, PT, 0xf8, 0x8f ;  /* 0x00000000008f781c */ /* 0x000fc40000703f70 */
[----:B------:R-:W-:Y:S02]  /*1c20*/  SHF.R.U32.HI R20, RZ, 0x1, R10 ;  /* 0x00000001ff147819 */ /* 0x000fe4000001160a */
[----:B------:R-:W-:-:S04]  /*1c30*/  SEL R3, RZ, 0x1, !P0 ;  /* 0x00000001ff037807 */ /* 0x000fc80004000000 */
[----:B------:R-:W-:-:S04]  /*1c40*/  LOP3.LUT R3, R3, 0x1, R20, 0xf8, !PT ;  /* 0x0000000103037812 */ /* 0x000fc800078ef814 */
[----:B------:R-:W-:-:S05]  /*1c50*/  LOP3.LUT R3, R3, R10, RZ, 0xc0, !PT ;  /* 0x0000000a03037212 */ /* 0x000fca00078ec0ff */
[----:B------:R-:W-:-:S05]  /*1c60*/  IMAD.IADD R3, R20, 0x1, R3 ;  /* 0x0000000114037824 */ /* 0x000fca00078e0203 */
[----:B------:R-:W-:Y:S01]  /*1c70*/  LOP3.LUT R0, R3, R0, RZ, 0xfc, !PT ;  /* 0x0000000003007212 */ /* 0x000fe200078efcff */
[----:B------:R-:W-:Y:S06]  /*1c80*/  BRA `(.L_x_90) ;  /* 0x0000000000107947 */ /* 0x000fec0003800000 */
.L_x_89:
[----:B------:R-:W-:-:S04]  /*1c90*/  LOP3.LUT R0, R0, 0x80000000, RZ, 0xc0, !PT ;  /* 0x8000000000007812 */ /* 0x000fc800078ec0ff */
[----:B------:R-:W-:Y:S01]  /*1ca0*/  LOP3.LUT R0, R0, 0x7f800000, RZ, 0xfc, !PT ;  /* 0x7f80000000007812 */ /* 0x000fe200078efcff */
[----:B------:R-:W-:Y:S06]  /*1cb0*/  BRA `(.L_x_90) ;  /* 0x0000000000047947 */ /* 0x000fec0003800000 */
.L_x_88:
[----:B------:R-:W-:-:S07]  /*1cc0*/  IMAD R0, R11, 0x800000, R0 ;  /* 0x008000000b007824 */ /* 0x000fce00078e0200 */
.L_x_90:
[----:B------:R-:W-:Y:S05]  /*1cd0*/  BSYNC.RECONVERGENT B3 ;  /* 0x0000000000037941 */ /* 0x000fea0003800200 */
.L_x_87:
[----:B------:R-:W-:Y:S05]  /*1ce0*/  BRA `(.L_x_91) ;  /* 0x0000000000207947 */ /* 0x000fea0003800000 */
.L_x_86:
[----:B------:R-:W-:-:S04]  /*1cf0*/  LOP3.LUT R0, R3, 0x80000000, R0, 0x48, !PT ;  /* 0x8000000003007812 */ /* 0x000fc800078e4800 */
[----:B------:R-:W-:Y:S01]  /*1d00*/  LOP3.LUT R0, R0, 0x7f800000, RZ, 0xfc, !PT ;  /* 0x7f80000000007812 */ /* 0x000fe200078efcff */
[----:B------:R-:W-:Y:S06]  /*1d10*/  BRA `(.L_x_91) ;  /* 0x0000000000147947 */ /* 0x000fec0003800000 */
.L_x_85:
[----:B------:R-:W-:Y:S01]  /*1d20*/  LOP3.LUT R0, R3, 0x80000000, R0, 0x48, !PT ;  /* 0x8000000003007812 */ /* 0x000fe200078e4800 */
[----:B------:R-:W-:Y:S06]  /*1d30*/  BRA `(.L_x_91) ;  /* 0x00000000000c7947 */ /* 0x000fec0003800000 */
.L_x_84:
[----:B------:R-:W0:Y:S01]  /*1d40*/  MUFU.RSQ R0, -QNAN ;  /* 0xffc0000000007908 */ /* 0x000e220000001400 */
[----:B------:R-:W-:Y:S05]  /*1d50*/  BRA `(.L_x_91) ;  /* 0x0000000000047947 */ /* 0x000fea0003800000 */
.L_x_83:
[----:B------:R-:W-:-:S07]  /*1d60*/  FADD.FTZ R0, R0, R3 ;  /* 0x0000000300007221 */ /* 0x000fce0000010000 */
.L_x_91:
[----:B------:R-:W-:Y:S05]  /*1d70*/  BSYNC.RECONVERGENT B2 ;  /* 0x0000000000027941 */ /* 0x000fea0003800200 */
.L_x_81:
[----:B------:R-:W-:Y:S02]  /*1d80*/  IMAD.MOV.U32 R3, RZ, RZ, 0x0 ;  /* 0x00000000ff037424 */ /* 0x000fe400078e00ff */
[----:B0-----:R-:W-:Y:S02]  /*1d90*/  IMAD.MOV.U32 R10, RZ, RZ, R0 ;  /* 0x000000ffff0a7224 */ /* 0x001fe400078e0000 */
[----:B------:R-:W-:Y:S05]  /*1da0*/  RET.REL.NODEC R2 `(nvi_batch_f32) ;  /* 0xffffffe002947950 */ /* 0x000fea0003c3ffff */
.L_x_92:
        /* <DEDUP_REMOVED lines=13> */
.L_x_98:


//--------------------- .nv.shared.reserved.0     --------------------------
	.section	.nv.shared.reserved.0,"aw",@nobits
	.weak		__nv_reservedSMEM_offset_0_alias
	.size		__nv_reservedSMEM_offset_0_alias, 0, 64
	.other		__nv_reservedSMEM_offset_0_alias,@"STO_CUDA_RESERVED_SHARED STV_DEFAULT"
__nv_reservedSMEM_offset_0_alias:
	.zero		0
	.zero		64


//--------------------- .nv.constant0.nvi_many_series_one_param_f32 --------------------------
	.section	.nv.constant0.nvi_many_series_one_param_f32,"a",@progbits
	.sectionflags	@""
	.align	4
.nv.constant0.nvi_many_series_one_param_f32:
	.zero		936


//--------------------- .nv.constant0.nvi_batch_f32 --------------------------
	.section	.nv.constant0.nvi_batch_f32,"a",@progbits
	.sectionflags	@""
	.align	4
.nv.constant0.nvi_batch_f32:
	.zero		928


//--------------------- SYMBOLS --------------------------

	.type		.nv.reservedSmem.offset0,@object
	.size		.nv.reservedSmem.offset0,0x4
